//
// Generated by NVIDIA NVVM Compiler
//
// Compiler Build ID: CL-36424714
// Cuda compilation tools, release 13.0, V13.0.88
// Based on NVVM 20.0.0
//

.version 9.0
.target sm_100
.address_size 64

	// .globl	_Z6DBSCANPdPiS0_S0_Pb
// _ZZ6DBSCANPdPiS0_S0_PbE7pointID has been demoted
// _ZZ6DBSCANPdPiS0_S0_PbE9neighbors has been demoted
// _ZZ6DBSCANPdPiS0_S0_PbE14neighborsCount has been demoted
// _ZZ6DBSCANPdPiS0_S0_PbE9processed has been demoted

.visible .entry _Z6DBSCANPdPiS0_S0_Pb(
	.param .u64 .ptr .align 1 _Z6DBSCANPdPiS0_S0_Pb_param_0,
	.param .u64 .ptr .align 1 _Z6DBSCANPdPiS0_S0_Pb_param_1,
	.param .u64 .ptr .align 1 _Z6DBSCANPdPiS0_S0_Pb_param_2,
	.param .u64 .ptr .align 1 _Z6DBSCANPdPiS0_S0_Pb_param_3,
	.param .u64 .ptr .align 1 _Z6DBSCANPdPiS0_S0_Pb_param_4
)
{
	.reg .pred 	%p<51>;
	.reg .b16 	%rs<14>;
	.reg .b32 	%r<101>;
	.reg .b32 	%f<3>;
	.reg .b64 	%rd<69>;
	.reg .b64 	%fd<10>;
	// demoted variable
	.shared .align 4 .u32 _ZZ6DBSCANPdPiS0_S0_PbE7pointID;
	// demoted variable
	.shared .align 4 .b8 _ZZ6DBSCANPdPiS0_S0_PbE9neighbors[128];
	// demoted variable
	.shared .align 4 .u32 _ZZ6DBSCANPdPiS0_S0_PbE14neighborsCount;
	// demoted variable
	.shared .align 1 .u8 _ZZ6DBSCANPdPiS0_S0_PbE9processed;
	ld.param.u64 	%rd13, [_Z6DBSCANPdPiS0_S0_Pb_param_0];
	ld.param.u64 	%rd14, [_Z6DBSCANPdPiS0_S0_Pb_param_1];
	ld.param.u64 	%rd15, [_Z6DBSCANPdPiS0_S0_Pb_param_2];
	ld.param.u64 	%rd16, [_Z6DBSCANPdPiS0_S0_Pb_param_3];
	ld.param.u64 	%rd17, [_Z6DBSCANPdPiS0_S0_Pb_param_4];
	cvta.to.global.u64 	%rd1, %rd17;
	cvta.to.global.u64 	%rd2, %rd14;
	cvta.to.global.u64 	%rd3, %rd15;
	cvta.to.global.u64 	%rd18, %rd16;
	mov.u32 	%r1, %ctaid.x;
	mul.wide.u32 	%rd19, %r1, 4;
	add.s64 	%rd4, %rd18, %rd19;
	ld.global.u32 	%r2, [%rd4];
	setp.eq.s32 	%p1, %r2, 0;
	@%p1 bra 	$L__BB0_67;
	shl.b32 	%r3, %r1, 5;
	add.s32 	%r39, %r3, %r2;
	add.s32 	%r40, %r39, -1;
	mul.wide.s32 	%rd20, %r40, 4;
	add.s64 	%rd21, %rd3, %rd20;
	ld.global.u32 	%r4, [%rd21];
	st.shared.u32 	[_ZZ6DBSCANPdPiS0_S0_PbE7pointID], %r4;
	mov.b16 	%rs1, 0;
	st.shared.u8 	[_ZZ6DBSCANPdPiS0_S0_PbE9processed], %rs1;
	mov.u32 	%r5, %tid.x;
	setp.ne.s32 	%p2, %r5, 0;
	@%p2 bra 	$L__BB0_4;
	add.s32 	%r41, %r2, -1;
	st.global.u32 	[%rd4], %r41;
	mul.wide.s32 	%rd22, %r4, 4;
	add.s64 	%rd23, %rd2, %rd22;
	ld.global.u32 	%r42, [%rd23];
	setp.eq.s32 	%p3, %r42, 0;
	@%p3 bra 	$L__BB0_4;
	mov.b16 	%rs2, 1;
	st.shared.u8 	[_ZZ6DBSCANPdPiS0_S0_PbE9processed], %rs2;
$L__BB0_4:
	bar.sync 	0;
	ld.shared.u8 	%rs3, [_ZZ6DBSCANPdPiS0_S0_PbE9processed];
	setp.ne.s16 	%p4, %rs3, 0;
	@%p4 bra 	$L__BB0_67;
	setp.gt.u32 	%p5, %r5, 99;
	@%p5 bra 	$L__BB0_10;
	ld.shared.u32 	%r43, [_ZZ6DBSCANPdPiS0_S0_PbE7pointID];
	shl.b32 	%r44, %r43, 5;
	mul.wide.s32 	%rd24, %r44, 4;
	add.s64 	%rd25, %rd3, %rd24;
	ld.global.u32 	%r45, [%rd25];
	cvt.rn.f64.s32 	%fd1, %r45;
	ld.global.u32 	%r46, [%rd25+4];
	cvt.rn.f64.s32 	%fd2, %r46;
	mul.wide.u32 	%rd26, %r5, 16;
	cvta.to.global.u64 	%rd27, %rd13;
	add.s64 	%rd28, %rd26, %rd27;
	add.s64 	%rd68, %rd28, 8;
	mov.u32 	%r49, _ZZ6DBSCANPdPiS0_S0_PbE9neighbors;
	mov.u32 	%r95, %r5;
$L__BB0_7:
	ld.global.f64 	%fd3, [%rd68+-8];
	ld.global.f64 	%fd4, [%rd68];
	sub.f64 	%fd5, %fd3, %fd1;
	sub.f64 	%fd6, %fd4, %fd2;
	mul.f64 	%fd7, %fd6, %fd6;
	fma.rn.f64 	%fd8, %fd5, %fd5, %fd7;
	cvt.rn.f32.f64 	%f1, %fd8;
	sqrt.rn.f32 	%f2, %f1;
	cvt.f64.f32 	%fd9, %f2;
	setp.gtu.f64 	%p6, %fd9, 0d3FD999999999999A;
	@%p6 bra 	$L__BB0_9;
	atom.shared.add.u32 	%r47, [_ZZ6DBSCANPdPiS0_S0_PbE14neighborsCount], 1;
	shl.b32 	%r48, %r47, 2;
	add.s32 	%r50, %r49, %r48;
	st.shared.u32 	[%r50], %r95;
$L__BB0_9:
	add.s32 	%r7, %r95, 16;
	add.s64 	%rd68, %rd68, 256;
	setp.lt.u32 	%p7, %r95, 84;
	mov.u32 	%r95, %r7;
	@%p7 bra 	$L__BB0_7;
$L__BB0_10:
	bar.sync 	0;
	ld.shared.u32 	%r8, [_ZZ6DBSCANPdPiS0_S0_PbE14neighborsCount];
	setp.lt.s32 	%p8, %r8, 5;
	@%p8 bra 	$L__BB0_63;
	ld.shared.u32 	%r53, [_ZZ6DBSCANPdPiS0_S0_PbE7pointID];
	mul.wide.s32 	%rd31, %r53, 4;
	add.s64 	%rd32, %rd2, %rd31;
	st.global.u32 	[%rd32], %r1;
	setp.ge.s32 	%p9, %r5, %r8;
	@%p9 bra 	$L__BB0_64;
	shl.b32 	%r9, %r1, 3;
	add.s32 	%r54, %r5, 16;
	max.s32 	%r55, %r8, %r54;
	not.b32 	%r56, %r5;
	add.s32 	%r10, %r55, %r56;
	and.b32  	%r57, %r10, 48;
	setp.eq.s32 	%p10, %r57, 48;
	mov.u32 	%r100, %r5;
	@%p10 bra 	$L__BB0_24;
	shr.u32 	%r58, %r10, 4;
	add.s32 	%r59, %r58, 1;
	and.b32  	%r60, %r59, 3;
	shl.b32 	%r61, %r5, 2;
	mov.u32 	%r62, _ZZ6DBSCANPdPiS0_S0_PbE9neighbors;
	add.s32 	%r97, %r62, %r61;
	neg.s32 	%r96, %r60;
	shl.b32 	%r63, %r59, 4;
	and.b32  	%r64, %r63, 48;
	add.s32 	%r100, %r5, %r64;
$L__BB0_14:
	.pragma "nounroll";
	ld.shared.u32 	%r16, [%r97];
	mul.wide.s32 	%rd33, %r16, 4;
	add.s64 	%rd8, %rd2, %rd33;
	atom.relaxed.global.cas.b32 	%r17, [%rd8], 0, %r1;
	setp.eq.s32 	%p11, %r17, 0;
	@%p11 bra 	$L__BB0_17;
	setp.ne.s32 	%p12, %r17, -1;
	@%p12 bra 	$L__BB0_19;
	atom.relaxed.global.cas.b32 	%r65, [%rd8], -1, %r1;
	bra.uni 	$L__BB0_23;
$L__BB0_17:
	atom.global.add.u32 	%r18, [%rd4], 1;
	setp.gt.s32 	%p13, %r18, 31;
	@%p13 bra 	$L__BB0_23;
	add.s32 	%r66, %r3, %r18;
	mul.wide.s32 	%rd34, %r66, 4;
	add.s64 	%rd35, %rd3, %rd34;
	st.global.u32 	[%rd35], %r16;
	bra.uni 	$L__BB0_23;
$L__BB0_19:
	setp.eq.s32 	%p14, %r17, %r1;
	setp.gt.s32 	%p15, %r17, 7;
	or.pred  	%p16, %p14, %p15;
	@%p16 bra 	$L__BB0_23;
	setp.lt.s32 	%p17, %r17, %r1;
	@%p17 bra 	$L__BB0_22;
	add.s32 	%r67, %r9, %r17;
	cvt.u64.u32 	%rd36, %r67;
	add.s64 	%rd37, %rd1, %rd36;
	mov.b16 	%rs4, 1;
	st.global.u8 	[%rd37], %rs4;
	bra.uni 	$L__BB0_23;
$L__BB0_22:
	shl.b32 	%r68, %r17, 3;
	add.s32 	%r69, %r68, %r1;
	cvt.s64.s32 	%rd38, %r69;
	add.s64 	%rd39, %rd1, %rd38;
	mov.b16 	%rs5, 1;
	st.global.u8 	[%rd39], %rs5;
$L__BB0_23:
	add.s32 	%r97, %r97, 64;
	add.s32 	%r96, %r96, 1;
	setp.ne.s32 	%p18, %r96, 0;
	@%p18 bra 	$L__BB0_14;
$L__BB0_24:
	setp.lt.u32 	%p19, %r10, 48;
	@%p19 bra 	$L__BB0_64;
	shl.b32 	%r70, %r100, 2;
	mov.u32 	%r71, _ZZ6DBSCANPdPiS0_S0_PbE9neighbors;
	add.s32 	%r72, %r70, %r71;
	add.s32 	%r99, %r72, 128;
$L__BB0_26:
	ld.shared.u32 	%r25, [%r99+-128];
	mul.wide.s32 	%rd40, %r25, 4;
	add.s64 	%rd9, %rd2, %rd40;
	atom.relaxed.global.cas.b32 	%r26, [%rd9], 0, %r1;
	setp.eq.s32 	%p20, %r26, -1;
	@%p20 bra 	$L__BB0_30;
	setp.ne.s32 	%p21, %r26, 0;
	@%p21 bra 	$L__BB0_31;
	atom.global.add.u32 	%r27, [%rd4], 1;
	setp.gt.s32 	%p22, %r27, 31;
	@%p22 bra 	$L__BB0_35;
	add.s32 	%r74, %r3, %r27;
	mul.wide.s32 	%rd41, %r74, 4;
	add.s64 	%rd42, %rd3, %rd41;
	st.global.u32 	[%rd42], %r25;
	bra.uni 	$L__BB0_35;
$L__BB0_30:
	atom.relaxed.global.cas.b32 	%r73, [%rd9], -1, %r1;
	bra.uni 	$L__BB0_35;
$L__BB0_31:
	setp.eq.s32 	%p23, %r26, %r1;
	setp.gt.s32 	%p24, %r26, 7;
	or.pred  	%p25, %p23, %p24;
	@%p25 bra 	$L__BB0_35;
	setp.ge.s32 	%p26, %r26, %r1;
	@%p26 bra 	$L__BB0_34;
	shl.b32 	%r76, %r26, 3;
	add.s32 	%r77, %r76, %r1;
	cvt.s64.s32 	%rd45, %r77;
	add.s64 	%rd46, %rd1, %rd45;
	mov.b16 	%rs7, 1;
	st.global.u8 	[%rd46], %rs7;
	bra.uni 	$L__BB0_35;
$L__BB0_34:
	add.s32 	%r75, %r9, %r26;
	cvt.u64.u32 	%rd43, %r75;
	add.s64 	%rd44, %rd1, %rd43;
	mov.b16 	%rs6, 1;
	st.global.u8 	[%rd44], %rs6;
$L__BB0_35:
	ld.shared.u32 	%r28, [%r99+-64];
	mul.wide.s32 	%rd47, %r28, 4;
	add.s64 	%rd10, %rd2, %rd47;
	atom.relaxed.global.cas.b32 	%r29, [%rd10], 0, %r1;
	setp.eq.s32 	%p27, %r29, 0;
	@%p27 bra 	$L__BB0_38;
	setp.ne.s32 	%p28, %r29, -1;
	@%p28 bra 	$L__BB0_40;
	atom.relaxed.global.cas.b32 	%r78, [%rd10], -1, %r1;
	bra.uni 	$L__BB0_44;
$L__BB0_38:
	atom.global.add.u32 	%r30, [%rd4], 1;
	setp.gt.s32 	%p29, %r30, 31;
	@%p29 bra 	$L__BB0_44;
	add.s32 	%r79, %r3, %r30;
	mul.wide.s32 	%rd48, %r79, 4;
	add.s64 	%rd49, %rd3, %rd48;
	st.global.u32 	[%rd49], %r28;
	bra.uni 	$L__BB0_44;
$L__BB0_40:
	setp.eq.s32 	%p30, %r29, %r1;
	setp.gt.s32 	%p31, %r29, 7;
	or.pred  	%p32, %p30, %p31;
	@%p32 bra 	$L__BB0_44;
	setp.lt.s32 	%p33, %r29, %r1;
	@%p33 bra 	$L__BB0_43;
	add.s32 	%r80, %r9, %r29;
	cvt.u64.u32 	%rd50, %r80;
	add.s64 	%rd51, %rd1, %rd50;
	mov.b16 	%rs8, 1;
	st.global.u8 	[%rd51], %rs8;
	bra.uni 	$L__BB0_44;
$L__BB0_43:
	shl.b32 	%r81, %r29, 3;
	add.s32 	%r82, %r81, %r1;
	cvt.s64.s32 	%rd52, %r82;
	add.s64 	%rd53, %rd1, %rd52;
	mov.b16 	%rs9, 1;
	st.global.u8 	[%rd53], %rs9;
$L__BB0_44:
	ld.shared.u32 	%r31, [%r99];
	mul.wide.s32 	%rd54, %r31, 4;
	add.s64 	%rd11, %rd2, %rd54;
	atom.relaxed.global.cas.b32 	%r32, [%rd11], 0, %r1;
	setp.eq.s32 	%p34, %r32, 0;
	@%p34 bra 	$L__BB0_47;
	setp.ne.s32 	%p35, %r32, -1;
	@%p35 bra 	$L__BB0_49;
	atom.relaxed.global.cas.b32 	%r83, [%rd11], -1, %r1;
	bra.uni 	$L__BB0_53;
$L__BB0_47:
	atom.global.add.u32 	%r33, [%rd4], 1;
	setp.gt.s32 	%p36, %r33, 31;
	@%p36 bra 	$L__BB0_53;
	add.s32 	%r84, %r3, %r33;
	mul.wide.s32 	%rd55, %r84, 4;
	add.s64 	%rd56, %rd3, %rd55;
	st.global.u32 	[%rd56], %r31;
	bra.uni 	$L__BB0_53;
$L__BB0_49:
	setp.eq.s32 	%p37, %r32, %r1;
	setp.gt.s32 	%p38, %r32, 7;
	or.pred  	%p39, %p37, %p38;
	@%p39 bra 	$L__BB0_53;
	setp.lt.s32 	%p40, %r32, %r1;
	@%p40 bra 	$L__BB0_52;
	add.s32 	%r85, %r9, %r32;
	cvt.u64.u32 	%rd57, %r85;
	add.s64 	%rd58, %rd1, %rd57;
	mov.b16 	%rs10, 1;
	st.global.u8 	[%rd58], %rs10;
	bra.uni 	$L__BB0_53;
$L__BB0_52:
	shl.b32 	%r86, %r32, 3;
	add.s32 	%r87, %r86, %r1;
	cvt.s64.s32 	%rd59, %r87;
	add.s64 	%rd60, %rd1, %rd59;
	mov.b16 	%rs11, 1;
	st.global.u8 	[%rd60], %rs11;
$L__BB0_53:
	ld.shared.u32 	%r34, [%r99+64];
	mul.wide.s32 	%rd61, %r34, 4;
	add.s64 	%rd12, %rd2, %rd61;
	atom.relaxed.global.cas.b32 	%r35, [%rd12], 0, %r1;
	setp.eq.s32 	%p41, %r35, 0;
	@%p41 bra 	$L__BB0_56;
	setp.ne.s32 	%p42, %r35, -1;
	@%p42 bra 	$L__BB0_58;
	atom.relaxed.global.cas.b32 	%r88, [%rd12], -1, %r1;
	bra.uni 	$L__BB0_62;
$L__BB0_56:
	atom.global.add.u32 	%r36, [%rd4], 1;
	setp.gt.s32 	%p43, %r36, 31;
	@%p43 bra 	$L__BB0_62;
	add.s32 	%r89, %r3, %r36;
	mul.wide.s32 	%rd62, %r89, 4;
	add.s64 	%rd63, %rd3, %rd62;
	st.global.u32 	[%rd63], %r34;
	bra.uni 	$L__BB0_62;
$L__BB0_58:
	setp.eq.s32 	%p44, %r35, %r1;
	setp.gt.s32 	%p45, %r35, 7;
	or.pred  	%p46, %p44, %p45;
	@%p46 bra 	$L__BB0_62;
	setp.lt.s32 	%p47, %r35, %r1;
	@%p47 bra 	$L__BB0_61;
	add.s32 	%r90, %r9, %r35;
	cvt.u64.u32 	%rd64, %r90;
	add.s64 	%rd65, %rd1, %rd64;
	mov.b16 	%rs12, 1;
	st.global.u8 	[%rd65], %rs12;
	bra.uni 	$L__BB0_62;
$L__BB0_61:
	shl.b32 	%r91, %r35, 3;
	add.s32 	%r92, %r91, %r1;
	cvt.s64.s32 	%rd66, %r92;
	add.s64 	%rd67, %rd1, %rd66;
	mov.b16 	%rs13, 1;
	st.global.u8 	[%rd67], %rs13;
$L__BB0_62:
	add.s32 	%r100, %r100, 64;
	add.s32 	%r99, %r99, 256;
	setp.lt.s32 	%p48, %r100, %r8;
	@%p48 bra 	$L__BB0_26;
	bra.uni 	$L__BB0_64;
$L__BB0_63:
	ld.shared.u32 	%r51, [_ZZ6DBSCANPdPiS0_S0_PbE7pointID];
	mul.wide.s32 	%rd29, %r51, 4;
	add.s64 	%rd30, %rd2, %rd29;
	mov.b32 	%r52, -1;
	st.global.u32 	[%rd30], %r52;
$L__BB0_64:
	setp.ne.s32 	%p49, %r5, 0;
	bar.sync 	0;
	@%p49 bra 	$L__BB0_67;
	ld.global.u32 	%r93, [%rd4];
	setp.lt.s32 	%p50, %r93, 32;
	@%p50 bra 	$L__BB0_67;
	mov.b32 	%r94, 31;
	st.global.u32 	[%rd4], %r94;
$L__BB0_67:
	ret;

}


// ===== COMPILED SASS (sm_100) =====

	.target	sm_100

	.elftype	@"ET_EXEC"


//--------------------- .note.nv.tkinfo           --------------------------
	.section	.note.nv.tkinfo,"",@"SHT_NOTE"
	.sectionflags	@"SHF_NOTE_NV_TKINFO"
	.tkinfo
        /*0018*/ 	.word	0x00000002
        /*0030*/ 	.string	""
        /*0030*/ 	.string	"ptxas"
        /*0030*/ 	.string	"Cuda compilation tools, release 13.0, V13.0.88"
        /*0030*/ 	.string	"Build cuda_13.0.r13.0/compiler.36424714_0"
        /*0030*/ 	.string	"-arch sm_100 -m 64 "



//--------------------- .note.nv.cuinfo           --------------------------
	.section	.note.nv.cuinfo,"",@"SHT_NOTE"
	.sectionflags	@"SHF_NOTE_NV_CUINFO"
        /*0018*/ 	.short	0x0002
        /*001a*/ 	.short	0x0064
        /*001c*/ 	.short	0x0082
	.zero		2


//--------------------- .nv.info                  --------------------------
	.section	.nv.info,"",@"SHT_CUDA_INFO"
	.align	4


	//----- nvinfo : EIATTR_REGCOUNT
	.align		4
        /*0000*/ 	.byte	0x04, 0x2f
        /*0002*/ 	.short	(.L_1 - .L_0)
	.align		4
.L_0:
        /*0004*/ 	.word	index@(_Z6DBSCANPdPiS0_S0_Pb)
        /*0008*/ 	.word	0x00000016


	//----- nvinfo : EIATTR_FRAME_SIZE
	.align		4
.L_1:
        /*000c*/ 	.byte	0x04, 0x11
        /*000e*/ 	.short	(.L_3 - .L_2)
	.align		4
.L_2:
        /*0010*/ 	.word	index@($__internal_0_$__cuda_sm20_sqrt_rn_f32_slowpath)
        /*0014*/ 	.word	0x00000000


	//----- nvinfo : EIATTR_FRAME_SIZE
	.align		4
.L_3:
        /*0018*/ 	.byte	0x04, 0x11
        /*001a*/ 	.short	(.L_5 - .L_4)
	.align		4
.L_4:
        /*001c*/ 	.word	index@(_Z6DBSCANPdPiS0_S0_Pb)
        /*0020*/ 	.word	0x00000000


	//----- nvinfo : EIATTR_MIN_STACK_SIZE
	.align		4
.L_5:
        /*0024*/ 	.byte	0x04, 0x12
        /*0026*/ 	.short	(.L_7 - .L_6)
	.align		4
.L_6:
        /*0028*/ 	.word	index@(_Z6DBSCANPdPiS0_S0_Pb)
        /*002c*/ 	.word	0x00000000
.L_7:


//--------------------- .nv.compat                --------------------------
	.section	.nv.compat,"",@"SHT_CUDA_COMPAT_INFO"
	.align	4
        /*0000*/ 	.byte	0x02, 0x09, 0x00, 0x00, 0x02, 0x02, 0x01, 0x00, 0x02, 0x05, 0x05, 0x00, 0x03, 0x07, 0x01, 0x01
        /*0010*/ 	.byte	0x02, 0x03, 0x00, 0x00, 0x02, 0x06, 0x01, 0x00, 0x04, 0x0b, 0x08, 0x00, 0x01, 0x00, 0x00, 0x00
        /*0020*/ 	.byte	0x00, 0x00, 0x00, 0x00


//--------------------- .nv.info._Z6DBSCANPdPiS0_S0_Pb --------------------------
	.section	.nv.info._Z6DBSCANPdPiS0_S0_Pb,"",@"SHT_CUDA_INFO"
	.sectionflags	@""
	.align	4


	//----- nvinfo : EIATTR_CUDA_API_VERSION
	.align		4
        /*0000*/ 	.byte	0x04, 0x37
        /*0002*/ 	.short	(.L_9 - .L_8)
.L_8:
        /*0004*/ 	.word	0x00000082


	//----- nvinfo : EIATTR_KPARAM_INFO
	.align		4
.L_9:
        /*0008*/ 	.byte	0x04, 0x17
        /*000a*/ 	.short	(.L_11 - .L_10)
.L_10:
        /*000c*/ 	.word	0x00000000
        /*0010*/ 	.short	0x0004
        /*0012*/ 	.short	0x0020
        /*0014*/ 	.byte	0x00, 0xf5, 0x21, 0x00


	//----- nvinfo : EIATTR_KPARAM_INFO
	.align		4
.L_11:
        /*0018*/ 	.byte	0x04, 0x17
        /*001a*/ 	.short	(.L_13 - .L_12)
.L_12:
        /*001c*/ 	.word	0x00000000
        /*0020*/ 	.short	0x0003
        /*0022*/ 	.short	0x0018
        /*0024*/ 	.byte	0x00, 0xf5, 0x21, 0x00


	//----- nvinfo : EIATTR_KPARAM_INFO
	.align		4
.L_13:
        /*0028*/ 	.byte	0x04, 0x17
        /*002a*/ 	.short	(.L_15 - .L_14)
.L_14:
        /*002c*/ 	.word	0x00000000
        /*0030*/ 	.short	0x0002
        /*0032*/ 	.short	0x0010
        /*0034*/ 	.byte	0x00, 0xf5, 0x21, 0x00


	//----- nvinfo : EIATTR_KPARAM_INFO
	.align		4
.L_15:
        /*0038*/ 	.byte	0x04, 0x17
        /*003a*/ 	.short	(.L_17 - .L_16)
.L_16:
        /*003c*/ 	.word	0x00000000
        /*0040*/ 	.short	0x0001
        /*0042*/ 	.short	0x0008
        /*0044*/ 	.byte	0x00, 0xf5, 0x21, 0x00


	//----- nvinfo : EIATTR_KPARAM_INFO
	.align		4
.L_17:
        /*0048*/ 	.byte	0x04, 0x17
        /*004a*/ 	.short	(.L_19 - .L_18)
.L_18:
        /*004c*/ 	.word	0x00000000
        /*0050*/ 	.short	0x0000
        /*0052*/ 	.short	0x0000
        /*0054*/ 	.byte	0x00, 0xf5, 0x21, 0x00


	//----- nvinfo : EIATTR_SPARSE_MMA_MASK
	.align		4
.L_19:
        /*0058*/ 	.byte	0x03, 0x50
        /*005a*/ 	.short	0x0000


	//----- nvinfo : EIATTR_MAXREG_COUNT
	.align		4
        /*005c*/ 	.byte	0x03, 0x1b
        /*005e*/ 	.short	0x00ff


	//----- nvinfo : EIATTR_NUM_BARRIERS
	.align		4
        /*0060*/ 	.byte	0x02, 0x4c
        /*0062*/ 	.byte	0x01
	.zero		1


	//----- nvinfo : EIATTR_MERCURY_ISA_VERSION
	.align		4
        /*0064*/ 	.byte	0x03, 0x5f
        /*0066*/ 	.short	0x0101


	//----- nvinfo : EIATTR_INT_WARP_WIDE_INSTR_OFFSETS
	.align		4
        /*0068*/ 	.byte	0x04, 0x31
        /*006a*/ 	.short	(.L_21 - .L_20)


	//   ....[0]....
.L_20:
        /*006c*/ 	.word	0x00000530


	//   ....[1]....
        /*0070*/ 	.word	0x000005e0


	//   ....[2]....
        /*0074*/ 	.word	0x00000a90


	//   ....[3]....
        /*0078*/ 	.word	0x00000b10


	//   ....[4]....
        /*007c*/ 	.word	0x00000d30


	//   ....[5]....
        /*0080*/ 	.word	0x00000db0


	//   ....[6]....
        /*0084*/ 	.word	0x00001120


	//   ....[7]....
        /*0088*/ 	.word	0x000011a0


	//   ....[8]....
        /*008c*/ 	.word	0x000013f0


	//   ....[9]....
        /*0090*/ 	.word	0x00001470


	//   ....[10]....
        /*0094*/ 	.word	0x000016c0


	//   ....[11]....
        /*0098*/ 	.word	0x00001740


	//----- nvinfo : EIATTR_VRC_CTA_INIT_COUNT
	.align		4
.L_21:
        /*009c*/ 	.byte	0x02, 0x4a
	.zero		1
	.zero		1


	//----- nvinfo : EIATTR_EXIT_INSTR_OFFSETS
	.align		4
        /*00a0*/ 	.byte	0x04, 0x1c
        /*00a2*/ 	.short	(.L_23 - .L_22)


	//   ....[0]....
.L_22:
        /*00a4*/ 	.word	0x00000070


	//   ....[1]....
        /*00a8*/ 	.word	0x00000220


	//   ....[2]....
        /*00ac*/ 	.word	0x00001870


	//   ....[3]....
        /*00b0*/ 	.word	0x000018a0


	//   ....[4]....
        /*00b4*/ 	.word	0x000018d0


	//----- nvinfo : EIATTR_CRS_STACK_SIZE
	.align		4
.L_23:
        /*00b8*/ 	.byte	0x04, 0x1e
        /*00ba*/ 	.short	(.L_25 - .L_24)
.L_24:
        /*00bc*/ 	.word	0x00000000


	//----- nvinfo : EIATTR_CBANK_PARAM_SIZE
	.align		4
.L_25:
        /*00c0*/ 	.byte	0x03, 0x19
        /*00c2*/ 	.short	0x0028


	//----- nvinfo : EIATTR_PARAM_CBANK
	.align		4
        /*00c4*/ 	.byte	0x04, 0x0a
        /*00c6*/ 	.short	(.L_27 - .L_26)
	.align		4
.L_26:
        /*00c8*/ 	.word	index@(.nv.constant0._Z6DBSCANPdPiS0_S0_Pb)
        /*00cc*/ 	.short	0x0380
        /*00ce*/ 	.short	0x0028


	//----- nvinfo : EIATTR_SW_WAR
	.align		4
.L_27:
        /*00d0*/ 	.byte	0x04, 0x36
        /*00d2*/ 	.short	(.L_29 - .L_28)
.L_28:
        /*00d4*/ 	.word	0x00000008
.L_29:


//--------------------- .nv.callgraph             --------------------------
	.section	.nv.callgraph,"",@"SHT_CUDA_CALLGRAPH"
	.align	4
	.sectionentsize	8
	.align		4
        /*0000*/ 	.word	0x00000000
	.align		4
        /*0004*/ 	.word	0xffffffff
	.align		4
        /*0008*/ 	.word	0x00000000
	.align		4
        /*000c*/ 	.word	0xfffffffe
	.align		4
        /*0010*/ 	.word	0x00000000
	.align		4
        /*0014*/ 	.word	0xfffffffd
	.align		4
        /*0018*/ 	.word	0x00000000
	.align		4
        /*001c*/ 	.word	0xfffffffc


//--------------------- .text._Z6DBSCANPdPiS0_S0_Pb --------------------------
	.section	.text._Z6DBSCANPdPiS0_S0_Pb,"ax",@progbits
	.align	128
        .global         _Z6DBSCANPdPiS0_S0_Pb
        .type           _Z6DBSCANPdPiS0_S0_Pb,@function
        .size           _Z6DBSCANPdPiS0_S0_Pb,(.L_x_39 - _Z6DBSCANPdPiS0_S0_Pb)
        .other          _Z6DBSCANPdPiS0_S0_Pb,@"STO_CUDA_ENTRY STV_DEFAULT"
_Z6DBSCANPdPiS0_S0_Pb:
.text._Z6DBSCANPdPiS0_S0_Pb:
[----:B------:R-:W-:Y:S01]  /*0000*/  LDC R1, c[0x0][0x37c] ;  /* 0x0000df00ff017b82 */ /* 0x000fe20000000800 */
[----:B------:R-:W0:Y:S07]  /*0010*/  S2R R5, SR_CTAID.X ;  /* 0x0000000000057919 */ /* 0x000e2e0000002500 */
[----:B------:R-:W0:Y:S01]  /*0020*/  LDC.64 R2, c[0x0][0x398] ;  /* 0x0000e600ff027b82 */ /* 0x000e220000000a00 */
[----:B------:R-:W1:Y:S01]  /*0030*/  LDCU.64 UR6, c[0x0][0x358] ;  /* 0x00006b00ff0677ac */ /* 0x000e620008000a00 */
[----:B0-----:R-:W-:-:S05]  /*0040*/  IMAD.WIDE.U32 R2, R5, 0x4, R2 ;  /* 0x0000000405027825 */ /* 0x001fca00078e0002 */
[----:B-1----:R-:W2:Y:S02]  /*0050*/  LDG.E R4, desc[UR6][R2.64] ;  /* 0x0000000602047981 */ /* 0x002ea4000c1e1900 */
[----:B--2---:R-:W-:-:S13]  /*0060*/  ISETP.NE.AND P0, PT, R4, RZ, PT ;  /* 0x000000ff0400720c */ /* 0x004fda0003f05270 */
[----:B------:R-:W-:Y:S05]  /*0070*/  @!P0 EXIT ;  /* 0x000000000000894d */ /* 0x000fea0003800000 */
[----:B------:R-:W0:Y:S01]  /*0080*/  LDC.64 R8, c[0x0][0x390] ;  /* 0x0000e400ff087b82 */ /* 0x000e220000000a00 */
[----:B------:R-:W-:-:S04]  /*0090*/  IMAD R0, R5, 0x20, R4 ;  /* 0x0000002005007824 */ /* 0x000fc800078e0204 */
[----:B------:R-:W-:-:S04]  /*00a0*/  VIADD R11, R0, 0xffffffff ;  /* 0xffffffff000b7836 */ /* 0x000fc80000000000 */
[----:B0-----:R-:W-:-:S05]  /*00b0*/  IMAD.WIDE R10, R11, 0x4, R8 ;  /* 0x000000040b0a7825 */ /* 0x001fca00078e0208 */
[----:B------:R-:W2:Y:S01]  /*00c0*/  LDG.E R13, desc[UR6][R10.64] ;  /* 0x000000060a0d7981 */ /* 0x000ea2000c1e1900 */
[----:B------:R-:W-:Y:S01]  /*00d0*/  MOV R0, 0x400 ;  /* 0x0000040000007802 */ /* 0x000fe20000000f00 */
[----:B------:R-:W-:Y:S01]  /*00e0*/  BSSY.RECONVERGENT B0, `(.L_x_0) ;  /* 0x0000010000007945 */ /* 0x000fe20003800200 */
[----:B------:R-:W0:Y:S01]  /*00f0*/  S2R R7, SR_CgaCtaId ;  /* 0x0000000000077919 */ /* 0x000e220000008800 */
[----:B------:R-:W1:Y:S01]  /*0100*/  S2R R6, SR_TID.X ;  /* 0x0000000000067919 */ /* 0x000e620000002100 */
[----:B0-----:R-:W-:Y:S02]  /*0110*/  LEA R16, R7, R0, 0x18 ;  /* 0x0000000007107211 */ /* 0x001fe400078ec0ff */
[----:B-1----:R-:W-:-:S03]  /*0120*/  ISETP.NE.AND P0, PT, R6, RZ, PT ;  /* 0x000000ff0600720c */ /* 0x002fc60003f05270 */
[----:B------:R0:W-:Y:S04]  /*0130*/  STS.U8 [R16+0x88], RZ ;  /* 0x000088ff10007388 */ /* 0x0001e80000000000 */
[----:B--2---:R0:W-:Y:S06]  /*0140*/  STS [R16], R13 ;  /* 0x0000000d10007388 */ /* 0x0041ec0000000800 */
[----:B------:R-:W-:Y:S05]  /*0150*/  @P0 BRA `(.L_x_1) ;  /* 0x0000000000200947 */ /* 0x000fea0003800000 */
[----:B------:R-:W1:Y:S01]  /*0160*/  LDC.64 R10, c[0x0][0x388] ;  /* 0x0000e200ff0a7b82 */ /* 0x000e620000000a00 */
[----:B------:R-:W-:-:S05]  /*0170*/  VIADD R15, R4, 0xffffffff ;  /* 0xffffffff040f7836 */ /* 0x000fca0000000000 */
[----:B------:R2:W-:Y:S01]  /*0180*/  STG.E desc[UR6][R2.64], R15 ;  /* 0x0000000f02007986 */ /* 0x0005e2000c101906 */
[----:B-1----:R-:W-:-:S06]  /*0190*/  IMAD.WIDE R10, R13, 0x4, R10 ;  /* 0x000000040d0a7825 */ /* 0x002fcc00078e020a */
[----:B------:R-:W3:Y:S01]  /*01a0*/  LDG.E R10, desc[UR6][R10.64] ;  /* 0x000000060a0a7981 */ /* 0x000ee2000c1e1900 */
[----:B------:R-:W-:Y:S01]  /*01b0*/  IMAD.MOV.U32 R4, RZ, RZ, 0x1 ;  /* 0x00000001ff047424 */ /* 0x000fe200078e00ff */
[----:B---3--:R-:W-:-:S13]  /*01c0*/  ISETP.NE.AND P0, PT, R10, RZ, PT ;  /* 0x000000ff0a00720c */ /* 0x008fda0003f05270 */
[----:B------:R2:W-:Y:S02]  /*01d0*/  @P0 STS.U8 [R16+0x88], R4 ;  /* 0x0000880410000388 */ /* 0x0005e40000000000 */
.L_x_1:
[----:B------:R-:W-:Y:S05]  /*01e0*/  BSYNC.RECONVERGENT B0 ;  /* 0x0000000000007941 */ /* 0x000fea0003800200 */
.L_x_0:
[----:B------:R-:W-:Y:S06]  /*01f0*/  BAR.SYNC.DEFER_BLOCKING 0x0 ;  /* 0x0000000000007b1d */ /* 0x000fec0000010000 */
[----:B--2---:R-:W1:Y:S02]  /*0200*/  LDS.U8 R4, [R16+0x88] ;  /* 0x0000880010047984 */ /* 0x004e640000000000 */
[----:B-1----:R-:W-:-:S13]  /*0210*/  ISETP.NE.AND P0, PT, R4, RZ, PT ;  /* 0x000000ff0400720c */ /* 0x002fda0003f05270 */
[----:B------:R-:W-:Y:S05]  /*0220*/  @P0 EXIT ;  /* 0x000000000000094d */ /* 0x000fea0003800000 */
[----:B------:R-:W-:-:S13]  /*0230*/  ISETP.GT.U32.AND P0, PT, R6, 0x63, PT ;  /* 0x000000630600780c */ /* 0x000fda0003f04070 */
[----:B------:R-:W-:Y:S05]  /*0240*/  @P0 BRA `(.L_x_2) ;  /* 0x00000004000c0947 */ /* 0x000fea0003800000 */
[----:B0-----:R-:W0:Y:S01]  /*0250*/  LDS R16, [R16] ;  /* 0x0000000010107984 */ /* 0x001e220000000800 */
[----:B------:R-:W1:Y:S01]  /*0260*/  LDC.64 R14, c[0x0][0x380] ;  /* 0x0000e000ff0e7b82 */ /* 0x000e620000000a00 */
[----:B0-----:R-:W-:-:S04]  /*0270*/  IMAD.SHL.U32 R13, R16, 0x20, RZ ;  /* 0x00000020100d7824 */ /* 0x001fc800078e00ff */
[----:B------:R-:W-:-:S05]  /*0280*/  IMAD.WIDE R12, R13, 0x4, R8 ;  /* 0x000000040d0c7825 */ /* 0x000fca00078e0208 */
[----:B------:R-:W2:Y:S04]  /*0290*/  LDG.E R8, desc[UR6][R12.64] ;  /* 0x000000060c087981 */ /* 0x000ea8000c1e1900 */
[----:B------:R-:W3:Y:S01]  /*02a0*/  LDG.E R10, desc[UR6][R12.64+0x4] ;  /* 0x000004060c0a7981 */ /* 0x000ee2000c1e1900 */
[----:B-1----:R-:W-:-:S04]  /*02b0*/  IMAD.WIDE.U32 R14, R6, 0x10, R14 ;  /* 0x00000010060e7825 */ /* 0x002fc800078e000e */
[----:B------:R-:W-:Y:S01]  /*02c0*/  VIADD R4, R0, 0x4 ;  /* 0x0000000400047836 */ /* 0x000fe20000000000 */
[----:B------:R-:W-:-:S04]  /*02d0*/  IADD3 R0, P0, PT, R14, 0x8, RZ ;  /* 0x000000080e007810 */ /* 0x000fc80007f1e0ff */
[----:B------:R-:W-:Y:S01]  /*02e0*/  LEA R4, R7, R4, 0x18 ;  /* 0x0000000407047211 */ /* 0x000fe200078ec0ff */
[----:B------:R-:W-:Y:S01]  /*02f0*/  IMAD.MOV.U32 R7, RZ, RZ, R6 ;  /* 0x000000ffff077224 */ /* 0x000fe200078e0006 */
[----:B------:R-:W-:Y:S01]  /*0300*/  IADD3.X R15, PT, PT, RZ, R15, RZ, P0, !PT ;  /* 0x0000000fff0f7210 */ /* 0x000fe200007fe4ff */
[----:B--2---:R-:W0:Y:S08]  /*0310*/  I2F.F64 R8, R8 ;  /* 0x0000000800087312 */ /* 0x004e300000201c00 */
[----:B---3--:R-:W1:Y:S02]  /*0320*/  I2F.F64 R10, R10 ;  /* 0x0000000a000a7312 */ /* 0x008e640000201c00 */
.L_x_8:
[----:B------:R-:W-:Y:S02]  /*0330*/  IMAD.MOV.U32 R12, RZ, RZ, R0 ;  /* 0x000000ffff0c7224 */ /* 0x000fe400078e0000 */
[----:B------:R-:W-:-:S05]  /*0340*/  IMAD.MOV.U32 R13, RZ, RZ, R15 ;  /* 0x000000ffff0d7224 */ /* 0x000fca00078e000f */
[----:B------:R-:W1:Y:S04]  /*0350*/  LDG.E.64 R16, desc[UR6][R12.64] ;  /* 0x000000060c107981 */ /* 0x000e68000c1e1b00 */
[----:B------:R-:W0:Y:S01]  /*0360*/  LDG.E.64 R14, desc[UR6][R12.64+-0x8] ;  /* 0xfffff8060c0e7981 */ /* 0x000e22000c1e1b00 */
[----:B------:R-:W-:Y:S05]  /*0370*/  YIELD ;  /* 0x0000000000007946 */ /* 0x000fea0003800000 */
[----:B------:R-:W-:Y:S01]  /*0380*/  BSSY.RECONVERGENT B0, `(.L_x_3) ;  /* 0x0000012000007945 */ /* 0x000fe20003800200 */
[----:B-1----:R-:W-:-:S02]  /*0390*/  DADD R16, -R10, R16 ;  /* 0x000000000a107229 */ /* 0x002fc40000000110 */
[----:B0-----:R-:W-:-:S06]  /*03a0*/  DADD R14, -R8, R14 ;  /* 0x00000000080e7229 */ /* 0x001fcc000000010e */
[----:B------:R-:W-:-:S08]  /*03b0*/  DMUL R16, R16, R16 ;  /* 0x0000001010107228 */ /* 0x000fd00000000000 */
[----:B------:R-:W-:-:S10]  /*03c0*/  DFMA R16, R14, R14, R16 ;  /* 0x0000000e0e10722b */ /* 0x000fd40000000010 */
[----:B------:R-:W0:Y:S02]  /*03d0*/  F2F.F32.F64 R17, R16 ;  /* 0x0000001000117310 */ /* 0x000e240000301000 */
[----:B0-----:R-:W-:-:S06]  /*03e0*/  VIADD R0, R17, 0xf3000000 ;  /* 0xf300000011007836 */ /* 0x001fcc0000000000 */
[----:B------:R0:W1:Y:S01]  /*03f0*/  MUFU.RSQ R18, R17 ;  /* 0x0000001100127308 */ /* 0x0000620000001400 */
[----:B------:R-:W-:-:S13]  /*0400*/  ISETP.GT.U32.AND P0, PT, R0, 0x727fffff, PT ;  /* 0x727fffff0000780c */ /* 0x000fda0003f04070 */
[----:B0-----:R-:W-:Y:S05]  /*0410*/  @!P0 BRA `(.L_x_4) ;  /* 0x0000000000108947 */ /* 0x001fea0003800000 */
[----:B------:R-:W-:-:S07]  /*0420*/  MOV R19, 0x440 ;  /* 0x0000044000137802 */ /* 0x000fce0000000f00 */
[----:B-1----:R-:W-:Y:S05]  /*0430*/  CALL.REL.NOINC `($__internal_0_$__cuda_sm20_sqrt_rn_f32_slowpath) ;  /* 0x0000001400287944 */ /* 0x002fea0003c00000 */
[----:B------:R-:W-:Y:S01]  /*0440*/  IMAD.MOV.U32 R14, RZ, RZ, R0 ;  /* 0x000000ffff0e7224 */ /* 0x000fe200078e0000 */
[----:B------:R-:W-:Y:S06]  /*0450*/  BRA `(.L_x_5) ;  /* 0x0000000000107947 */ /* 0x000fec0003800000 */
.L_x_4:
[----:B-1----:R-:W-:Y:S01]  /*0460*/  FMUL.FTZ R14, R17, R18 ;  /* 0x00000012110e7220 */ /* 0x002fe20000410000 */
[----:B------:R-:W-:-:S03]  /*0470*/  FMUL.FTZ R0, R18, 0.5 ;  /* 0x3f00000012007820 */ /* 0x000fc60000410000 */
[----:B------:R-:W-:-:S04]  /*0480*/  FFMA R15, -R14, R14, R17 ;  /* 0x0000000e0e0f7223 */ /* 0x000fc80000000111 */
[----:B------:R-:W-:-:S07]  /*0490*/  FFMA R14, R15, R0, R14 ;  /* 0x000000000f0e7223 */ /* 0x000fce000000000e */
.L_x_5:
[----:B------:R-:W-:Y:S05]  /*04a0*/  BSYNC.RECONVERGENT B0 ;  /* 0x0000000000007941 */ /* 0x000fea0003800200 */
.L_x_3:
[----:B------:R-:W0:Y:S01]  /*04b0*/  F2F.F64.F32 R14, R14 ;  /* 0x0000000e000e7310 */ /* 0x000e220000201800 */
[----:B------:R-:W-:Y:S01]  /*04c0*/  UMOV UR4, 0x9999999a ;  /* 0x9999999a00047882 */ /* 0x000fe20000000000 */
[----:B------:R-:W-:Y:S01]  /*04d0*/  UMOV UR5, 0x3fd99999 ;  /* 0x3fd9999900057882 */ /* 0x000fe20000000000 */
[----:B------:R-:W-:Y:S01]  /*04e0*/  BSSY.RECONVERGENT B0, `(.L_x_6) ;  /* 0x0000014000007945 */ /* 0x000fe20003800200 */
[----:B0-----:R-:W-:-:S14]  /*04f0*/  DSETP.GTU.AND P0, PT, R14, UR4, PT ;  /* 0x000000040e007e2a */ /* 0x001fdc000bf0c000 */
[----:B------:R-:W-:Y:S05]  /*0500*/  @P0 BRA `(.L_x_7) ;  /* 0x0000000000440947 */ /* 0x000fea0003800000 */
[----:B------:R-:W0:Y:S01]  /*0510*/  S2R R15, SR_LANEID ;  /* 0x00000000000f7919 */ /* 0x000e220000000000 */
[----:B------:R-:W1:Y:S01]  /*0520*/  S2UR UR5, SR_CgaCtaId ;  /* 0x00000000000579c3 */ /* 0x000e620000008800 */
[----:B------:R-:W-:Y:S01]  /*0530*/  VOTEU.ANY UR8, UPT, PT ;  /* 0x0000000000087886 */ /* 0x000fe200038e0100 */
[----:B------:R-:W-:Y:S01]  /*0540*/  UMOV UR4, 0x400 ;  /* 0x0000040000047882 */ /* 0x000fe20000000000 */
[----:B------:R-:W0:Y:S01]  /*0550*/  FLO.U32 R16, UR8 ;  /* 0x0000000800107d00 */ /* 0x000e2200080e0000 */
[----:B------:R-:W-:Y:S01]  /*0560*/  UIADD3 UR4, UPT, UPT, UR4, 0x84, URZ ;  /* 0x0000008404047890 */ /* 0x000fe2000fffe0ff */
[----:B------:R-:W2:Y:S06]  /*0570*/  S2R R0, SR_LTMASK ;  /* 0x0000000000007919 */ /* 0x000eac0000003900 */
[----:B------:R-:W3:Y:S01]  /*0580*/  POPC R14, UR8 ;  /* 0x00000008000e7d09 */ /* 0x000ee20008000000 */
[----:B-1----:R-:W-:Y:S01]  /*0590*/  ULEA UR4, UR5, UR4, 0x18 ;  /* 0x0000000405047291 */ /* 0x002fe2000f8ec0ff */
[----:B0-----:R-:W-:-:S02]  /*05a0*/  ISETP.EQ.U32.AND P0, PT, R16, R15, PT ;  /* 0x0000000f1000720c */ /* 0x001fc40003f02070 */
[----:B--2---:R-:W-:-:S06]  /*05b0*/  LOP3.LUT R18, R0, UR8, RZ, 0xc0, !PT ;  /* 0x0000000800127c12 */ /* 0x004fcc000f8ec0ff */
[----:B------:R-:W0:Y:S05]  /*05c0*/  POPC R18, R18 ;  /* 0x0000001200127309 */ /* 0x000e2a0000000000 */
[----:B---3--:R-:W1:Y:S04]  /*05d0*/  @P0 ATOMS.ADD R17, [UR4], R14 ;  /* 0x0000000eff11098c */ /* 0x008e680008000004 */
[----:B-1----:R-:W0:Y:S02]  /*05e0*/  SHFL.IDX PT, R15, R17, R16, 0x1f ;  /* 0x00001f10110f7589 */ /* 0x002e2400000e0000 */
[----:B0-----:R-:W-:-:S05]  /*05f0*/  IMAD.IADD R15, R15, 0x1, R18 ;  /* 0x000000010f0f7824 */ /* 0x001fca00078e0212 */
[----:B------:R-:W-:-:S05]  /*0600*/  LEA R0, R15, R4, 0x2 ;  /* 0x000000040f007211 */ /* 0x000fca00078e10ff */
[----:B------:R0:W-:Y:S02]  /*0610*/  STS [R0], R7 ;  /* 0x0000000700007388 */ /* 0x0001e40000000800 */
.L_x_7:
[----:B------:R-:W-:Y:S05]  /*0620*/  BSYNC.RECONVERGENT B0 ;  /* 0x0000000000007941 */ /* 0x000fea0003800200 */
.L_x_6:
[C---:B------:R-:W-:Y:S01]  /*0630*/  ISETP.GE.U32.AND P0, PT, R7.reuse, 0x54, PT ;  /* 0x000000540700780c */ /* 0x040fe20003f06070 */
[----:B0-----:R-:W-:Y:S01]  /*0640*/  VIADD R7, R7, 0x10 ;  /* 0x0000001007077836 */ /* 0x001fe20000000000 */
[----:B------:R-:W-:-:S05]  /*0650*/  IADD3 R0, P1, PT, R12, 0x100, RZ ;  /* 0x000001000c007810 */ /* 0x000fca0007f3e0ff */
[----:B------:R-:W-:-:S06]  /*0660*/  IMAD.X R15, RZ, RZ, R13, P1 ;  /* 0x000000ffff0f7224 */ /* 0x000fcc00008e060d */
[----:B------:R-:W-:Y:S05]  /*0670*/  @!P0 BRA `(.L_x_8) ;  /* 0xfffffffc002c8947 */ /* 0x000fea000383ffff */
.L_x_2:
[----:B------:R-:W-:Y:S05]  /*0680*/  WARPSYNC.ALL ;  /* 0x0000000000007948 */ /* 0x000fea0003800000 */
[----:B------:R-:W1:Y:S08]  /*0690*/  S2UR UR11, SR_CgaCtaId ;  /* 0x00000000000b79c3 */ /* 0x000e700000008800 */
[----:B------:R-:W-:Y:S06]  /*06a0*/  BAR.SYNC.DEFER_BLOCKING 0x0 ;  /* 0x0000000000007b1d */ /* 0x000fec0000010000 */
[----:B------:R-:W-:-:S02]  /*06b0*/  UMOV UR10, 0x400 ;  /* 0x00000400000a7882 */ /* 0x000fc40000000000 */
[----:B-1----:R-:W-:-:S09]  /*06c0*/  ULEA UR4, UR11, UR10, 0x18 ;  /* 0x0000000a0b047291 */ /* 0x002fd2000f8ec0ff */
[----:B------:R-:W1:Y:S02]  /*06d0*/  LDS R7, [UR4+0x84] ;  /* 0x00008404ff077984 */ /* 0x000e640008000800 */
[----:B-1----:R-:W-:-:S13]  /*06e0*/  ISETP.GE.AND P0, PT, R7, 0x5, PT ;  /* 0x000000050700780c */ /* 0x002fda0003f06270 */
[----:B------:R-:W-:Y:S05]  /*06f0*/  @!P0 BRA `(.L_x_9) ;  /* 0x0000001000408947 */ /* 0x000fea0003800000 */
[----:B------:R-:W1:Y:S01]  /*0700*/  LDS R11, [UR4] ;  /* 0x00000004ff0b7984 */ /* 0x000e620008000800 */
[----:B------:R-:W1:Y:S01]  /*0710*/  LDC.64 R8, c[0x0][0x388] ;  /* 0x0000e200ff087b82 */ /* 0x000e620000000a00 */
[----:B------:R-:W-:Y:S01]  /*0720*/  ISETP.GE.AND P0, PT, R6, R7, PT ;  /* 0x000000070600720c */ /* 0x000fe20003f06270 */
[----:B------:R-:W2:Y:S01]  /*0730*/  LDCU.64 UR8, c[0x0][0x3a0] ;  /* 0x00007400ff0877ac */ /* 0x000ea20008000a00 */
[----:B------:R-:W-:Y:S01]  /*0740*/  BSSY.RECONVERGENT B0, `(.L_x_10) ;  /* 0x000010a000007945 */ /* 0x000fe20003800200 */
[----:B------:R-:W3:Y:S01]  /*0750*/  LDCU.64 UR12, c[0x0][0x3a0] ;  /* 0x00007400ff0c77ac */ /* 0x000ee20008000a00 */
[----:B-1----:R-:W-:-:S05]  /*0760*/  IMAD.WIDE R8, R11, 0x4, R8 ;  /* 0x000000040b087825 */ /* 0x002fca00078e0208 */
[----:B------:R1:W-:Y:S04]  /*0770*/  STG.E desc[UR6][R8.64], R5 ;  /* 0x0000000508007986 */ /* 0x0003e8000c101906 */
[----:B--23--:R-:W-:Y:S05]  /*0780*/  @P0 BRA `(.L_x_11) ;  /* 0x0000001000140947 */ /* 0x00cfea0003800000 */
[----:B------:R-:W-:Y:S01]  /*0790*/  VIADDMNMX R10, R6, 0x10, R7, !PT ;  /* 0x00000010060a7846 */ /* 0x000fe20007800107 */
[----:B------:R-:W-:Y:S01]  /*07a0*/  BSSY.RECONVERGENT B1, `(.L_x_12) ;  /* 0x0000041000017945 */ /* 0x000fe20003800200 */
[----:B-1----:R-:W-:-:S05]  /*07b0*/  LOP3.LUT R9, RZ, R6, RZ, 0x33, !PT ;  /* 0x00000006ff097212 */ /* 0x002fca00078e33ff */
[----:B------:R-:W-:-:S05]  /*07c0*/  IMAD.IADD R10, R10, 0x1, R9 ;  /* 0x000000010a0a7824 */ /* 0x000fca00078e0209 */
[----:B------:R-:W-:-:S04]  /*07d0*/  LOP3.LUT R0, R10, 0x30, RZ, 0xc0, !PT ;  /* 0x000000300a007812 */ /* 0x000fc800078ec0ff */
[----:B------:R-:W-:Y:S01]  /*07e0*/  ISETP.NE.AND P0, PT, R0, 0x30, PT ;  /* 0x000000300000780c */ /* 0x000fe20003f05270 */
[----:B------:R-:W-:-:S12]  /*07f0*/  IMAD.MOV.U32 R0, RZ, RZ, R6 ;  /* 0x000000ffff007224 */ /* 0x000fd800078e0006 */
[----:B------:R-:W-:Y:S05]  /*0800*/  @!P0 BRA `(.L_x_13) ;  /* 0x0000000000e88947 */ /* 0x000fea0003800000 */
[----:B------:R-:W1:Y:S01]  /*0810*/  LDC.64 R8, c[0x0][0x388] ;  /* 0x0000e200ff087b82 */ /* 0x000e620000000a00 */
[----:B------:R-:W-:Y:S01]  /*0820*/  LEA.HI R0, R10, 0x1, RZ, 0x1c ;  /* 0x000000010a007811 */ /* 0x000fe200078fe0ff */
[----:B------:R-:W-:-:S04]  /*0830*/  UIADD3 UR4, UPT, UPT, UR10, 0x4, URZ ;  /* 0x000000040a047890 */ /* 0x000fc8000fffe0ff */
[C---:B------:R-:W-:Y:S01]  /*0840*/  IMAD.SHL.U32 R4, R0.reuse, 0x10, RZ ;  /* 0x0000001000047824 */ /* 0x040fe200078e00ff */
[----:B------:R-:W-:Y:S01]  /*0850*/  ULEA UR4, UR11, UR4, 0x18 ;  /* 0x000000040b047291 */ /* 0x000fe2000f8ec0ff */
[----:B------:R-:W-:-:S03]  /*0860*/  LOP3.LUT R0, R0, 0x3, RZ, 0xc0, !PT ;  /* 0x0000000300007812 */ /* 0x000fc600078ec0ff */
[----:B0-----:R-:W-:Y:S02]  /*0870*/  LOP3.LUT R13, R4, 0x30, RZ, 0xc0, !PT ;  /* 0x00000030040d7812 */ /* 0x001fe400078ec0ff */
[----:B------:R-:W-:Y:S01]  /*0880*/  IMAD.MOV R11, RZ, RZ, -R0 ;  /* 0x000000ffff0b7224 */ /* 0x000fe200078e0a00 */
[----:B------:R-:W-:Y:S02]  /*0890*/  LEA R12, R6, UR4, 0x2 ;  /* 0x00000004060c7c11 */ /* 0x000fe4000f8e10ff */
[----:B------:R-:W-:-:S07]  /*08a0*/  IADD3 R0, PT, PT, R13, R6, RZ ;  /* 0x000000060d007210 */ /* 0x000fce0007ffe0ff */
.L_x_18:
[----:B01----:R-:W1:Y:S01]  /*08b0*/  LDS R13, [R12] ;  /* 0x000000000c0d7984 */ /* 0x003e620000000800 */
[----:B--2---:R-:W-:Y:S02]  /*08c0*/  IMAD.MOV.U32 R4, RZ, RZ, RZ ;  /* 0x000000ffff047224 */ /* 0x004fe400078e00ff */
[----:B-1----:R-:W-:-:S05]  /*08d0*/  IMAD.WIDE R14, R13, 0x4, R8 ;  /* 0x000000040d0e7825 */ /* 0x002fca00078e0208 */
[----:B------:R-:W2:Y:S01]  /*08e0*/  ATOMG.E.CAS.STRONG.GPU PT, R4, [R14], R4, R5 ;  /* 0x000000040e0473a9 */ /* 0x000ea200001ee105 */
[----:B------:R-:W-:Y:S01]  /*08f0*/  VIADD R11, R11, 0x1 ;  /* 0x000000010b0b7836 */ /* 0x000fe20000000000 */
[----:B------:R-:W-:Y:S04]  /*0900*/  BSSY.RECONVERGENT B2, `(.L_x_14) ;  /* 0x0000028000027945 */ /* 0x000fe80003800200 */
[----:B------:R-:W-:Y:S02]  /*0910*/  ISETP.NE.AND P1, PT, R11, RZ, PT ;  /* 0x000000ff0b00720c */ /* 0x000fe40003f25270 */
[----:B--2---:R-:W-:-:S13]  /*0920*/  ISETP.NE.AND P0, PT, R4, RZ, PT ;  /* 0x000000ff0400720c */ /* 0x004fda0003f05270 */
[----:B-----5:R-:W-:Y:S05]  /*0930*/  @!P0 BRA `(.L_x_15) ;  /* 0x0000000000508947 */ /* 0x020fea0003800000 */
[----:B------:R-:W-:-:S13]  /*0940*/  ISETP.NE.AND P0, PT, R4, -0x1, PT ;  /* 0xffffffff0400780c */ /* 0x000fda0003f05270 */
[----:B------:R-:W-:Y:S05]  /*0950*/  @P0 BRA `(.L_x_16) ;  /* 0x00000000000c0947 */ /* 0x000fea0003800000 */
[----:B------:R-:W-:-:S05]  /*0960*/  IMAD.MOV.U32 R4, RZ, RZ, -0x1 ;  /* 0xffffffffff047424 */ /* 0x000fca00078e00ff */
[----:B------:R2:W5:Y:S01]  /*0970*/  ATOMG.E.CAS.STRONG.GPU PT, RZ, [R14], R4, R5 ;  /* 0x000000040eff73a9 */ /* 0x00056200001ee105 */
[----:B------:R-:W-:Y:S05]  /*0980*/  BRA `(.L_x_17) ;  /* 0x00000000007c7947 */ /* 0x000fea0003800000 */
.L_x_16:
[----:B------:R-:W-:-:S04]  /*0990*/  ISETP.GT.AND P0, PT, R4, 0x7, PT ;  /* 0x000000070400780c */ /* 0x000fc80003f04270 */
[----:B------:R-:W-:-:S13]  /*09a0*/  ISETP.EQ.OR P0, PT, R4, R5, P0 ;  /* 0x000000050400720c */ /* 0x000fda0000702670 */
[----:B------:R-:W-:Y:S05]  /*09b0*/  @P0 BRA `(.L_x_17) ;  /* 0x0000000000700947 */ /* 0x000fea0003800000 */
[----:B------:R-:W-:Y:S01]  /*09c0*/  ISETP.GE.AND P0, PT, R4, R5, PT ;  /* 0x000000050400720c */ /* 0x000fe20003f06270 */
[----:B------:R-:W-:-:S12]  /*09d0*/  IMAD.MOV.U32 R13, RZ, RZ, 0x1 ;  /* 0x00000001ff0d7424 */ /* 0x000fd800078e00ff */
[----:B------:R-:W-:Y:S02]  /*09e0*/  @P0 IMAD R14, R5, 0x8, R4 ;  /* 0x00000008050e0824 */ /* 0x000fe400078e0204 */
[----:B------:R-:W-:-:S03]  /*09f0*/  @!P0 IMAD R4, R4, 0x8, R5 ;  /* 0x0000000804048824 */ /* 0x000fc600078e0205 */
[----:B------:R-:W-:Y:S02]  /*0a00*/  @P0 IADD3 R14, P2, PT, R14, UR8, RZ ;  /* 0x000000080e0e0c10 */ /* 0x000fe4000ff5e0ff */
[C---:B------:R-:W-:Y:S02]  /*0a10*/  @!P0 IADD3 R16, P3, PT, R4.reuse, UR8, RZ ;  /* 0x0000000804108c10 */ /* 0x040fe4000ff7e0ff */
[----:B------:R-:W-:Y:S02]  /*0a20*/  @P0 IADD3.X R15, PT, PT, RZ, UR9, RZ, P2, !PT ;  /* 0x00000009ff0f0c10 */ /* 0x000fe400097fe4ff */
[----:B------:R-:W-:Y:S02]  /*0a30*/  @!P0 LEA.HI.X.SX32 R17, R4, UR9, 0x1, P3 ;  /* 0x0000000904118c11 */ /* 0x000fe400098f0eff */
[----:B------:R-:W-:-:S05]  /*0a40*/  PRMT R4, R13, 0x7610, R4 ;  /* 0x000076100d047816 */ /* 0x000fca0000000004 */
[----:B------:R1:W-:Y:S04]  /*0a50*/  @P0 STG.E.U8 desc[UR6][R14.64], R4 ;  /* 0x000000040e000986 */ /* 0x0003e8000c101106 */
[----:B------:R1:W-:Y:S01]  /*0a60*/  @!P0 STG.E.U8 desc[UR6][R16.64], R4 ;  /* 0x0000000410008986 */ /* 0x0003e2000c101106 */
[----:B------:R-:W-:Y:S05]  /*0a70*/  BRA `(.L_x_17) ;  /* 0x0000000000407947 */ /* 0x000fea0003800000 */
.L_x_15:
[----:B------:R-:W0:Y:S01]  /*0a80*/  S2R R15, SR_LANEID ;  /* 0x00000000000f7919 */ /* 0x000e220000000000 */
[----:B------:R-:W-:Y:S02]  /*0a90*/  VOTEU.ANY UR4, UPT, PT ;  /* 0x0000000000047886 */ /* 0x000fe400038e0100 */
[----:B------:R-:W0:Y:S08]  /*0aa0*/  FLO.U32 R16, UR4 ;  /* 0x0000000400107d00 */ /* 0x000e3000080e0000 */
[----:B------:R-:W1:Y:S01]  /*0ab0*/  POPC R19, UR4 ;  /* 0x0000000400137d09 */ /* 0x000e620008000000 */
[----:B0-----:R-:W-:-:S13]  /*0ac0*/  ISETP.EQ.U32.AND P0, PT, R16, R15, PT ;  /* 0x0000000f1000720c */ /* 0x001fda0003f02070 */
[----:B-1----:R-:W2:Y:S01]  /*0ad0*/  @P0 ATOMG.E.ADD.STRONG.GPU PT, R19, desc[UR6][R2.64], R19 ;  /* 0x80000013021309a8 */ /* 0x002ea200081ef106 */
[----:B------:R-:W0:Y:S02]  /*0ae0*/  S2R R18, SR_LTMASK ;  /* 0x0000000000127919 */ /* 0x000e240000003900 */
[----:B0-----:R-:W-:-:S04]  /*0af0*/  LOP3.LUT R18, R18, UR4, RZ, 0xc0, !PT ;  /* 0x0000000412127c12 */ /* 0x001fc8000f8ec0ff */
[----:B------:R-:W0:Y:S01]  /*0b00*/  POPC R15, R18 ;  /* 0x00000012000f7309 */ /* 0x000e220000000000 */
[----:B--2---:R-:W0:Y:S02]  /*0b10*/  SHFL.IDX PT, R4, R19, R16, 0x1f ;  /* 0x00001f1013047589 */ /* 0x004e2400000e0000 */
[----:B0-----:R-:W-:-:S05]  /*0b20*/  IMAD.IADD R4, R4, 0x1, R15 ;  /* 0x0000000104047824 */ /* 0x001fca00078e020f */
[----:B------:R-:W-:-:S13]  /*0b30*/  ISETP.GT.AND P0, PT, R4, 0x1f, PT ;  /* 0x0000001f0400780c */ /* 0x000fda0003f04270 */
[----:B------:R-:W0:Y:S01]  /*0b40*/  @!P0 LDC.64 R14, c[0x0][0x390] ;  /* 0x0000e400ff0e8b82 */ /* 0x000e220000000a00 */
[----:B------:R-:W-:-:S04]  /*0b50*/  @!P0 IMAD R17, R5, 0x20, R4 ;  /* 0x0000002005118824 */ /* 0x000fc800078e0204 */
[----:B0-----:R-:W-:-:S05]  /*0b60*/  @!P0 IMAD.WIDE R14, R17, 0x4, R14 ;  /* 0x00000004110e8825 */ /* 0x001fca00078e020e */
[----:B------:R0:W-:Y:S02]  /*0b70*/  @!P0 STG.E desc[UR6][R14.64], R13 ;  /* 0x0000000d0e008986 */ /* 0x0001e4000c101906 */
.L_x_17:
[----:B------:R-:W-:Y:S05]  /*0b80*/  BSYNC.RECONVERGENT B2 ;  /* 0x0000000000027941 */ /* 0x000fea0003800200 */
.L_x_14:
[----:B------:R-:W-:Y:S01]  /*0b90*/  VIADD R12, R12, 0x40 ;  /* 0x000000400c0c7836 */ /* 0x000fe20000000000 */
[----:B------:R-:W-:Y:S06]  /*0ba0*/  @P1 BRA `(.L_x_18) ;  /* 0xfffffffc00401947 */ /* 0x000fec000383ffff */
.L_x_13:
[----:B------:R-:W-:Y:S05]  /*0bb0*/  BSYNC.RECONVERGENT B1 ;  /* 0x0000000000017941 */ /* 0x000fea0003800200 */
.L_x_12:
[----:B------:R-:W-:-:S13]  /*0bc0*/  ISETP.GE.U32.AND P0, PT, R10, 0x30, PT ;  /* 0x000000300a00780c */ /* 0x000fda0003f06070 */
[----:B------:R-:W-:Y:S05]  /*0bd0*/  @!P0 BRA `(.L_x_11) ;  /* 0x0000000c00008947 */ /* 0x000fea0003800000 */
[----:B------:R-:W3:Y:S01]  /*0be0*/  S2UR UR5, SR_CgaCtaId ;  /* 0x00000000000579c3 */ /* 0x000ee20000008800 */
[----:B------:R-:W-:Y:S02]  /*0bf0*/  UMOV UR4, 0x400 ;  /* 0x0000040000047882 */ /* 0x000fe40000000000 */
[----:B------:R-:W-:-:S05]  /*0c00*/  UIADD3 UR4, UPT, UPT, UR4, 0x4, URZ ;  /* 0x0000000404047890 */ /* 0x000fca000fffe0ff */
[----:B------:R-:W4:Y:S08]  /*0c10*/  LDC.64 R8, c[0x0][0x388] ;  /* 0x0000e200ff087b82 */ /* 0x000f300000000a00 */
[----:B------:R-:W0:Y:S01]  /*0c20*/  LDC.64 R10, c[0x0][0x390] ;  /* 0x0000e400ff0a7b82 */ /* 0x000e220000000a00 */
[----:B---3--:R-:W-:-:S06]  /*0c30*/  ULEA UR4, UR5, UR4, 0x18 ;  /* 0x0000000405047291 */ /* 0x008fcc000f8ec0ff */
[----:B-12---:R-:W-:-:S05]  /*0c40*/  LEA R4, R0, UR4, 0x2 ;  /* 0x0000000400047c11 */ /* 0x006fca000f8e10ff */
[----:B------:R-:W-:-:S07]  /*0c50*/  VIADD R4, R4, 0x80 ;  /* 0x0000008004047836 */ /* 0x000fce0000000000 */
.L_x_35:
[----:B------:R-:W4:Y:S01]  /*0c60*/  LDS R17, [R4+-0x80] ;  /* 0xffff800004117984 */ /* 0x000f220000000800 */
[----:B012---:R-:W-:Y:S02]  /*0c70*/  IMAD.MOV.U32 R14, RZ, RZ, RZ ;  /* 0x000000ffff0e7224 */ /* 0x007fe400078e00ff */
[----:B------:R-:W-:Y:S02]  /*0c80*/  IMAD.MOV.U32 R15, RZ, RZ, R5 ;  /* 0x000000ffff0f7224 */ /* 0x000fe400078e0005 */
[----:B----4-:R-:W-:-:S05]  /*0c90*/  IMAD.WIDE R12, R17, 0x4, R8 ;  /* 0x00000004110c7825 */ /* 0x010fca00078e0208 */
[----:B------:R-:W2:Y:S01]  /*0ca0*/  ATOMG.E.CAS.STRONG.GPU PT, R14, [R12], R14, R15 ;  /* 0x0000000e0c0e73a9 */ /* 0x000ea200001ee10f */
[----:B------:R-:W-:Y:S01]  /*0cb0*/  IADD3 R0, PT, PT, R0, 0x40, RZ ;  /* 0x0000004000007810 */ /* 0x000fe20007ffe0ff */
[----:B------:R-:W-:Y:S03]  /*0cc0*/  BSSY.RECONVERGENT B1, `(.L_x_19) ;  /* 0x0000028000017945 */ /* 0x000fe60003800200 */
[----:B------:R-:W-:Y:S02]  /*0cd0*/  ISETP.GE.AND P1, PT, R0, R7, PT ;  /* 0x000000070000720c */ /* 0x000fe40003f26270 */
[----:B--2---:R-:W-:-:S13]  /*0ce0*/  ISETP.NE.AND P0, PT, R14, -0x1, PT ;  /* 0xffffffff0e00780c */ /* 0x004fda0003f05270 */
[----:B------:R-:W-:Y:S05]  /*0cf0*/  @!P0 BRA `(.L_x_20) ;  /* 0x0000000000848947 */ /* 0x000fea0003800000 */
[----:B------:R-:W-:-:S13]  /*0d00*/  ISETP.NE.AND P0, PT, R14, RZ, PT ;  /* 0x000000ff0e00720c */ /* 0x000fda0003f05270 */
[----:B------:R-:W-:Y:S05]  /*0d10*/  @P0 BRA `(.L_x_21) ;  /* 0x0000000000440947 */ /* 0x000fea0003800000 */
[----:B------:R-:W0:Y:S01]  /*0d20*/  S2R R15, SR_LANEID ;  /* 0x00000000000f7919 */ /* 0x000e220000000000 */
[----:B------:R-:W-:Y:S02]  /*0d30*/  VOTEU.ANY UR4, UPT, PT ;  /* 0x0000000000047886 */ /* 0x000fe400038e0100 */
[----:B------:R-:W0:Y:S08]  /*0d40*/  FLO.U32 R14, UR4 ;  /* 0x00000004000e7d00 */ /* 0x000e3000080e0000 */
[----:B------:R-:W1:Y:S01]  /*0d50*/  POPC R13, UR4 ;  /* 0x00000004000d7d09 */ /* 0x000e620008000000 */
[----:B0-----:R-:W-:-:S13]  /*0d60*/  ISETP.EQ.U32.AND P0, PT, R14, R15, PT ;  /* 0x0000000f0e00720c */ /* 0x001fda0003f02070 */
[----:B-1----:R-:W2:Y:S01]  /*0d70*/  @P0 ATOMG.E.ADD.STRONG.GPU PT, R13, desc[UR6][R2.64], R13 ;  /* 0x8000000d020d09a8 */ /* 0x002ea200081ef106 */
[----:B------:R-:W0:Y:S02]  /*0d80*/  S2R R15, SR_LTMASK ;  /* 0x00000000000f7919 */ /* 0x000e240000003900 */
[----:B0-----:R-:W-:-:S06]  /*0d90*/  LOP3.LUT R15, R15, UR4, RZ, 0xc0, !PT ;  /* 0x000000040f0f7c12 */ /* 0x001fcc000f8ec0ff */
[----:B------:R-:W0:Y:S01]  /*0da0*/  POPC R15, R15 ;  /* 0x0000000f000f7309 */ /* 0x000e220000000000 */
[----:B--2---:R-:W0:Y:S02]  /*0db0*/  SHFL.IDX PT, R12, R13, R14, 0x1f ;  /* 0x00001f0e0d0c7589 */ /* 0x004e2400000e0000 */
[----:B0-----:R-:W-:-:S05]  /*0dc0*/  IMAD.IADD R12, R12, 0x1, R15 ;  /* 0x000000010c0c7824 */ /* 0x001fca00078e020f */
[----:B------:R-:W-:-:S13]  /*0dd0*/  ISETP.GT.AND P0, PT, R12, 0x1f, PT ;  /* 0x0000001f0c00780c */ /* 0x000fda0003f04270 */
[----:B------:R-:W-:Y:S05]  /*0de0*/  @P0 BRA `(.L_x_22) ;  /* 0x0000000000540947 */ /* 0x000fea0003800000 */
[----:B------:R-:W-:-:S04]  /*0df0*/  IMAD R13, R5, 0x20, R12 ;  /* 0x00000020050d7824 */ /* 0x000fc800078e020c */
[----:B------:R-:W-:-:S05]  /*0e00*/  IMAD.WIDE R12, R13, 0x4, R10 ;  /* 0x000000040d0c7825 */ /* 0x000fca00078e020a */
[----:B------:R0:W-:Y:S01]  /*0e10*/  STG.E desc[UR6][R12.64], R17 ;  /* 0x000000110c007986 */ /* 0x0001e2000c101906 */
[----:B------:R-:W-:Y:S05]  /*0e20*/  BRA `(.L_x_22) ;  /* 0x0000000000447947 */ /* 0x000fea0003800000 */
.L_x_21:
[----:B------:R-:W-:-:S04]  /*0e30*/  ISETP.GT.AND P0, PT, R14, 0x7, PT ;  /* 0x000000070e00780c */ /* 0x000fc80003f04270 */
[----:B------:R-:W-:-:S13]  /*0e40*/  ISETP.EQ.OR P0, PT, R14, R5, P0 ;  /* 0x000000050e00720c */ /* 0x000fda0000702670 */
[----:B------:R-:W-:Y:S05]  /*0e50*/  @P0 BRA `(.L_x_22) ;  /* 0x0000000000380947 */ /* 0x000fea0003800000 */
[----:B------:R-:W-:Y:S01]  /*0e60*/  ISETP.GE.AND P0, PT, R14, R5, PT ;  /* 0x000000050e00720c */ /* 0x000fe20003f06270 */
[----:B------:R-:W-:-:S12]  /*0e70*/  IMAD.MOV.U32 R16, RZ, RZ, 0x1 ;  /* 0x00000001ff107424 */ /* 0x000fd800078e00ff */
[----:B------:R-:W-:Y:S02]  /*0e80*/  @!P0 IMAD R13, R14, 0x8, R5 ;  /* 0x000000080e0d8824 */ /* 0x000fe400078e0205 */
[----:B------:R-:W-:-:S03]  /*0e90*/  @P0 IMAD R14, R5, 0x8, R14 ;  /* 0x00000008050e0824 */ /* 0x000fc600078e020e */
[C---:B------:R-:W-:Y:S02]  /*0ea0*/  @!P0 IADD3 R12, P2, PT, R13.reuse, UR12, RZ ;  /* 0x0000000c0d0c8c10 */ /* 0x040fe4000ff5e0ff */
[----:B------:R-:W-:Y:S02]  /*0eb0*/  @P0 IADD3 R14, P3, PT, R14, UR12, RZ ;  /* 0x0000000c0e0e0c10 */ /* 0x000fe4000ff7e0ff */
[----:B------:R-:W-:-:S03]  /*0ec0*/  @!P0 LEA.HI.X.SX32 R13, R13, UR13, 0x1, P2 ;  /* 0x0000000d0d0d8c11 */ /* 0x000fc600090f0eff */
[----:B------:R-:W-:Y:S02]  /*0ed0*/  @P0 IMAD.X R15, RZ, RZ, UR13, P3 ;  /* 0x0000000dff0f0e24 */ /* 0x000fe400098e06ff */
[----:B------:R1:W-:Y:S04]  /*0ee0*/  @!P0 STG.E.U8 desc[UR6][R12.64], R16 ;  /* 0x000000100c008986 */ /* 0x0003e8000c101106 */
[----:B------:R1:W-:Y:S01]  /*0ef0*/  @P0 STG.E.U8 desc[UR6][R14.64], R16 ;  /* 0x000000100e000986 */ /* 0x0003e2000c101106 */
[----:B------:R-:W-:Y:S05]  /*0f00*/  BRA `(.L_x_22) ;  /* 0x00000000000c7947 */ /* 0x000fea0003800000 */
.L_x_20:
[----:B------:R-:W-:Y:S01]  /*0f10*/  MOV R14, 0xffffffff ;  /* 0xffffffff000e7802 */ /* 0x000fe20000000f00 */
[----:B------:R-:W-:-:S05]  /*0f20*/  IMAD.MOV.U32 R15, RZ, RZ, R5 ;  /* 0x000000ffff0f7224 */ /* 0x000fca00078e0005 */
[----:B------:R2:W5:Y:S02]  /*0f30*/  ATOMG.E.CAS.STRONG.GPU PT, RZ, [R12], R14, R15 ;  /* 0x0000000e0cff73a9 */ /* 0x00056400001ee10f */
.L_x_22:
[----:B------:R-:W-:Y:S05]  /*0f40*/  BSYNC.RECONVERGENT B1 ;  /* 0x0000000000017941 */ /* 0x000fea0003800200 */
.L_x_19:
[----:B012---:R-:W0:Y:S01]  /*0f50*/  LDS R13, [R4+-0x40] ;  /* 0xffffc000040d7984 */ /* 0x007e220000000800 */
[----:B------:R-:W-:Y:S02]  /*0f60*/  IMAD.MOV.U32 R16, RZ, RZ, RZ ;  /* 0x000000ffff107224 */ /* 0x000fe400078e00ff */
[----:B------:R-:W-:Y:S02]  /*0f70*/  IMAD.MOV.U32 R17, RZ, RZ, R5 ;  /* 0x000000ffff117224 */ /* 0x000fe400078e0005 */
[----:B0-----:R-:W-:-:S05]  /*0f80*/  IMAD.WIDE R14, R13, 0x4, R8 ;  /* 0x000000040d0e7825 */ /* 0x001fca00078e0208 */
[----:B------:R-:W2:Y:S01]  /*0f90*/  ATOMG.E.CAS.STRONG.GPU PT, R16, [R14], R16, R17 ;  /* 0x000000100e1073a9 */ /* 0x000ea200001ee111 */
[----:B------:R-:W-:Y:S01]  /*0fa0*/  BSSY.RECONVERGENT B1, `(.L_x_23) ;  /* 0x0000027000017945 */ /* 0x000fe20003800200 */
[----:B--2---:R-:W-:-:S13]  /*0fb0*/  ISETP.NE.AND P0, PT, R16, RZ, PT ;  /* 0x000000ff1000720c */ /* 0x004fda0003f05270 */
[----:B------:R-:W-:Y:S05]  /*0fc0*/  @!P0 BRA `(.L_x_24) ;  /* 0x0000000000508947 */ /* 0x000fea0003800000 */
[----:B------:R-:W-:-:S13]  /*0fd0*/  ISETP.NE.AND P0, PT, R16, -0x1, PT ;  /* 0xffffffff1000780c */ /* 0x000fda0003f05270 */
[----:B------:R-:W-:Y:S05]  /*0fe0*/  @P0 BRA `(.L_x_25) ;  /* 0x0000000000100947 */ /* 0x000fea0003800000 */
[----:B------:R-:W-:Y:S02]  /*0ff0*/  IMAD.MOV.U32 R12, RZ, RZ, -0x1 ;  /* 0xffffffffff0c7424 */ /* 0x000fe400078e00ff */
[----:B------:R-:W-:-:S05]  /*1000*/  IMAD.MOV.U32 R13, RZ, RZ, R5 ;  /* 0x000000ffff0d7224 */ /* 0x000fca00078e0005 */
[----:B------:R0:W5:Y:S01]  /*1010*/  ATOMG.E.CAS.STRONG.GPU PT, RZ, [R14], R12, R13 ;  /* 0x0000000c0eff73a9 */ /* 0x00016200001ee10d */
[----:B------:R-:W-:Y:S05]  /*1020*/  BRA `(.L_x_26) ;  /* 0x0000000000787947 */ /* 0x000fea0003800000 */
.L_x_25:
[----:B------:R-:W-:-:S04]  /*1030*/  ISETP.GT.AND P0, PT, R16, 0x7, PT ;  /* 0x000000071000780c */ /* 0x000fc80003f04270 */
[----:B------:R-:W-:-:S13]  /*1040*/  ISETP.EQ.OR P0, PT, R16, R5, P0 ;  /* 0x000000051000720c */ /* 0x000fda0000702670 */
[----:B------:R-:W-:Y:S05]  /*1050*/  @P0 BRA `(.L_x_26) ;  /* 0x00000000006c0947 */ /* 0x000fea0003800000 */
[----:B------:R-:W-:-:S13]  /*1060*/  ISETP.GE.AND P0, PT, R16, R5, PT ;  /* 0x000000051000720c */ /* 0x000fda0003f06270 */
[----:B------:R-:W-:Y:S01]  /*1070*/  @P0 IMAD R12, R5, 0x8, R16 ;  /* 0x00000008050c0824 */ /* 0x000fe200078e0210 */
[----:B------:R-:W-:Y:S01]  /*1080*/  @!P0 LEA R15, R16, R5, 0x3 ;  /* 0x00000005100f8211 */ /* 0x000fe200078e18ff */
[----:B------:R-:W-:-:S03]  /*1090*/  IMAD.MOV.U32 R16, RZ, RZ, 0x1 ;  /* 0x00000001ff107424 */ /* 0x000fc600078e00ff */
[----:B------:R-:W-:Y:S02]  /*10a0*/  @P0 IADD3 R12, P2, PT, R12, UR12, RZ ;  /* 0x0000000c0c0c0c10 */ /* 0x000fe4000ff5e0ff */
[----:B------:R-:W-:-:S03]  /*10b0*/  @!P0 IADD3 R14, P3, PT, R15, UR12, RZ ;  /* 0x0000000c0f0e8c10 */ /* 0x000fc6000ff7e0ff */
[----:B------:R-:W-:Y:S01]  /*10c0*/  @P0 IMAD.X R13, RZ, RZ, UR13, P2 ;  /* 0x0000000dff0d0e24 */ /* 0x000fe200090e06ff */
[----:B------:R-:W-:-:S04]  /*10d0*/  @!P0 LEA.HI.X.SX32 R15, R15, UR13, 0x1, P3 ;  /* 0x0000000d0f0f8c11 */ /* 0x000fc800098f0eff */
[----:B------:R1:W-:Y:S04]  /*10e0*/  @P0 STG.E.U8 desc[UR6][R12.64], R16 ;  /* 0x000000100c000986 */ /* 0x0003e8000c101106 */
[----:B------:R1:W-:Y:S01]  /*10f0*/  @!P0 STG.E.U8 desc[UR6][R14.64], R16 ;  /* 0x000000100e008986 */ /* 0x0003e2000c101106 */
[----:B------:R-:W-:Y:S05]  /*1100*/  BRA `(.L_x_26) ;  /* 0x0000000000407947 */ /* 0x000fea0003800000 */
.L_x_24:
        /* <DEDUP_REMOVED lines=16> */
.L_x_26:
[----:B------:R-:W-:Y:S05]  /*1210*/  BSYNC.RECONVERGENT B1 ;  /* 0x0000000000017941 */ /* 0x000fea0003800200 */
.L_x_23:
[----:B012---:R-:W0:Y:S01]  /*1220*/  LDS R13, [R4] ;  /* 0x00000000040d7984 */ /* 0x007e220000000800 */
[----:B------:R-:W-:Y:S01]  /*1230*/  IMAD.MOV.U32 R16, RZ, RZ, RZ ;  /* 0x000000ffff107224 */ /* 0x000fe200078e00ff */
[----:B------:R-:W-:Y:S01]  /*1240*/  MOV R17, R5 ;  /* 0x0000000500117202 */ /* 0x000fe20000000f00 */
        /* <DEDUP_REMOVED lines=11> */
.L_x_29:
[----:B------:R-:W-:-:S04]  /*1300*/  ISETP.GT.AND P0, PT, R16, 0x7, PT ;  /* 0x000000071000780c */ /* 0x000fc80003f04270 */
[----:B------:R-:W-:-:S13]  /*1310*/  ISETP.EQ.OR P0, PT, R16, R5, P0 ;  /* 0x000000051000720c */ /* 0x000fda0000702670 */
[----:B------:R-:W-:Y:S05]  /*1320*/  @P0 BRA `(.L_x_30) ;  /* 0x00000000006c0947 */ /* 0x000fea0003800000 */
[----:B------:R-:W-:-:S13]  /*1330*/  ISETP.GE.AND P0, PT, R16, R5, PT ;  /* 0x000000051000720c */ /* 0x000fda0003f06270 */
[----:B------:R-:W-:Y:S02]  /*1340*/  @P0 IMAD R12, R5, 0x8, R16 ;  /* 0x00000008050c0824 */ /* 0x000fe400078e0210 */
[----:B------:R-:W-:Y:S02]  /*1350*/  @!P0 IMAD R15, R16, 0x8, R5 ;  /* 0x00000008100f8824 */ /* 0x000fe400078e0205 */
[----:B------:R-:W-:Y:S01]  /*1360*/  IMAD.MOV.U32 R16, RZ, RZ, 0x1 ;  /* 0x00000001ff107424 */ /* 0x000fe200078e00ff */
[----:B------:R-:W-:Y:S02]  /*1370*/  @P0 IADD3 R12, P2, PT, R12, UR12, RZ ;  /* 0x0000000c0c0c0c10 */ /* 0x000fe4000ff5e0ff */
[C---:B------:R-:W-:Y:S02]  /*1380*/  @!P0 IADD3 R14, P3, PT, R15.reuse, UR12, RZ ;  /* 0x0000000c0f0e8c10 */ /* 0x040fe4000ff7e0ff */
[----:B------:R-:W-:Y:S02]  /*1390*/  @P0 IADD3.X R13, PT, PT, RZ, UR13, RZ, P2, !PT ;  /* 0x0000000dff0d0c10 */ /* 0x000fe400097fe4ff */
[----:B------:R-:W-:-:S03]  /*13a0*/  @!P0 LEA.HI.X.SX32 R15, R15, UR13, 0x1, P3 ;  /* 0x0000000d0f0f8c11 */ /* 0x000fc600098f0eff */
[----:B------:R0:W-:Y:S04]  /*13b0*/  @P0 STG.E.U8 desc[UR6][R12.64], R16 ;  /* 0x000000100c000986 */ /* 0x0001e8000c101106 */
[----:B------:R0:W-:Y:S01]  /*13c0*/  @!P0 STG.E.U8 desc[UR6][R14.64], R16 ;  /* 0x000000100e008986 */ /* 0x0001e2000c101106 */
[----:B------:R-:W-:Y:S05]  /*13d0*/  BRA `(.L_x_30) ;  /* 0x0000000000407947 */ /* 0x000fea0003800000 */
.L_x_28:
        /* <DEDUP_REMOVED lines=16> */
.L_x_30:
[----:B------:R-:W-:Y:S05]  /*14e0*/  BSYNC.RECONVERGENT B1 ;  /* 0x0000000000017941 */ /* 0x000fea0003800200 */
.L_x_27:
[----:B012---:R-:W0:Y:S01]  /*14f0*/  LDS R13, [R4+0x40] ;  /* 0x00004000040d7984 */ /* 0x007e220000000800 */
        /* <DEDUP_REMOVED lines=9> */
[----:B------:R-:W-:Y:S01]  /*1590*/  IMAD.MOV.U32 R12, RZ, RZ, -0x1 ;  /* 0xffffffffff0c7424 */ /* 0x000fe200078e00ff */
[----:B------:R-:W-:-:S05]  /*15a0*/  MOV R13, R5 ;  /* 0x00000005000d7202 */ /* 0x000fca0000000f00 */
[----:B------:R1:W5:Y:S01]  /*15b0*/  ATOMG.E.CAS.STRONG.GPU PT, RZ, [R14], R12, R13 ;  /* 0x0000000c0eff73a9 */ /* 0x00036200001ee10d */
[----:B------:R-:W-:Y:S05]  /*15c0*/  BRA `(.L_x_34) ;  /* 0x0000000000787947 */ /* 0x000fea0003800000 */
.L_x_33:
        /* <DEDUP_REMOVED lines=8> */
[----:B------:R-:W-:-:S03]  /*1650*/  @!P0 IADD3 R14, P3, PT, R15, UR12, RZ ;  /* 0x0000000c0f0e8c10 */ /* 0x000fc6000ff7e0ff */
[----:B------:R-:W-:Y:S01]  /*1660*/  @P0 IMAD.X R13, RZ, RZ, UR13, P2 ;  /* 0x0000000dff0d0e24 */ /* 0x000fe200090e06ff */
[----:B------:R-:W-:-:S04]  /*1670*/  @!P0 LEA.HI.X.SX32 R15, R15, UR13, 0x1, P3 ;  /* 0x0000000d0f0f8c11 */ /* 0x000fc800098f0eff */
[----:B------:R2:W-:Y:S04]  /*1680*/  @P0 STG.E.U8 desc[UR6][R12.64], R16 ;  /* 0x000000100c000986 */ /* 0x0005e8000c101106 */
[----:B------:R2:W-:Y:S01]  /*1690*/  @!P0 STG.E.U8 desc[UR6][R14.64], R16 ;  /* 0x000000100e008986 */ /* 0x0005e2000c101106 */
[----:B------:R-:W-:Y:S05]  /*16a0*/  BRA `(.L_x_34) ;  /* 0x0000000000407947 */ /* 0x000fea0003800000 */
.L_x_32:
        /* <DEDUP_REMOVED lines=13> */
[----:B------:R-:W-:-:S05]  /*1780*/  @!P0 LEA R17, R5, R12, 0x5 ;  /* 0x0000000c05118211 */ /* 0x000fca00078e28ff */
[----:B0-----:R-:W-:-:S05]  /*1790*/  @!P0 IMAD.WIDE R14, R17, 0x4, R14 ;  /* 0x00000004110e8825 */ /* 0x001fca00078e020e */
[----:B------:R0:W-:Y:S02]  /*17a0*/  @!P0 STG.E desc[UR6][R14.64], R13 ;  /* 0x0000000d0e008986 */ /* 0x0001e4000c101906 */
.L_x_34:
[----:B------:R-:W-:Y:S05]  /*17b0*/  BSYNC.RECONVERGENT B1 ;  /* 0x0000000000017941 */ /* 0x000fea0003800200 */
.L_x_31:
[----:B------:R-:W-:Y:S01]  /*17c0*/  VIADD R4, R4, 0x100 ;  /* 0x0000010004047836 */ /* 0x000fe20000000000 */
[----:B------:R-:W-:Y:S06]  /*17d0*/  @!P1 BRA `(.L_x_35) ;  /* 0xfffffff400209947 */ /* 0x000fec000383ffff */
.L_x_11:
[----:B------:R-:W-:Y:S05]  /*17e0*/  BSYNC.RECONVERGENT B0 ;  /* 0x0000000000007941 */ /* 0x000fea0003800200 */
.L_x_10:
[----:B------:R-:W-:Y:S05]  /*17f0*/  BRA `(.L_x_36) ;  /* 0x0000000000147947 */ /* 0x000fea0003800000 */
.L_x_9:
[----:B------:R-:W1:Y:S01]  /*1800*/  LDS R7, [UR4] ;  /* 0x00000004ff077984 */ /* 0x000e620008000800 */
[----:B------:R-:W1:Y:S01]  /*1810*/  LDC.64 R4, c[0x0][0x388] ;  /* 0x0000e200ff047b82 */ /* 0x000e620000000a00 */
[----:B------:R-:W-:Y:S02]  /*1820*/  IMAD.MOV.U32 R9, RZ, RZ, -0x1 ;  /* 0xffffffffff097424 */ /* 0x000fe400078e00ff */
[----:B-1----:R-:W-:-:S05]  /*1830*/  IMAD.WIDE R4, R7, 0x4, R4 ;  /* 0x0000000407047825 */ /* 0x002fca00078e0204 */
[----:B------:R3:W-:Y:S02]  /*1840*/  STG.E desc[UR6][R4.64], R9 ;  /* 0x0000000904007986 */ /* 0x0007e4000c101906 */
.L_x_36:
[----:B------:R-:W-:Y:S01]  /*1850*/  BAR.SYNC.DEFER_BLOCKING 0x0 ;  /* 0x0000000000007b1d */ /* 0x000fe20000010000 */
[----:B------:R-:W-:-:S13]  /*1860*/  ISETP.NE.AND P0, PT, R6, RZ, PT ;  /* 0x000000ff0600720c */ /* 0x000fda0003f05270 */
[----:B------:R-:W-:Y:S05]  /*1870*/  @P0 EXIT ;  /* 0x000000000000094d */ /* 0x000fea0003800000 */
[----:B------:R-:W4:Y:S02]  /*1880*/  LDG.E R0, desc[UR6][R2.64] ;  /* 0x0000000602007981 */ /* 0x000f24000c1e1900 */
[----:B----4-:R-:W-:-:S13]  /*1890*/  ISETP.GE.AND P0, PT, R0, 0x20, PT ;  /* 0x000000200000780c */ /* 0x010fda0003f06270 */
[----:B------:R-:W-:Y:S05]  /*18a0*/  @!P0 EXIT ;  /* 0x000000000000894d */ /* 0x000fea0003800000 */
[----:B-123--:R-:W-:-:S05]  /*18b0*/  IMAD.MOV.U32 R5, RZ, RZ, 0x1f ;  /* 0x0000001fff057424 */ /* 0x00efca00078e00ff */
[----:B------:R-:W-:Y:S01]  /*18c0*/  STG.E desc[UR6][R2.64], R5 ;  /* 0x0000000502007986 */ /* 0x000fe2000c101906 */
[----:B------:R-:W-:Y:S05]  /*18d0*/  EXIT ;  /* 0x000000000000794d */ /* 0x000fea0003800000 */
        .weak           $__internal_0_$__cuda_sm20_sqrt_rn_f32_slowpath
        .type           $__internal_0_$__cuda_sm20_sqrt_rn_f32_slowpath,@function
        .size           $__internal_0_$__cuda_sm20_sqrt_rn_f32_slowpath,(.L_x_39 - $__internal_0_$__cuda_sm20_sqrt_rn_f32_slowpath)
$__internal_0_$__cuda_sm20_sqrt_rn_f32_slowpath:
[----:B------:R-:W-:-:S13]  /*18e0*/  LOP3.LUT P0, RZ, R17, 0x7fffffff, RZ, 0xc0, !PT ;  /* 0x7fffffff11ff7812 */ /* 0x000fda000780c0ff */
[----:B------:R-:W-:Y:S01]  /*18f0*/  @!P0 IMAD.MOV.U32 R14, RZ, RZ, R17 ;  /* 0x000000ffff0e8224 */ /* 0x000fe200078e0011 */
[----:B------:R-:W-:Y:S06]  /*1900*/  @!P0 BRA `(.L_x_37) ;  /* 0x0000000000448947 */ /* 0x000fec0003800000 */
[----:B------:R-:W-:Y:S01]  /*1910*/  FSETP.GEU.FTZ.AND P0, PT, R17, RZ, PT ;  /* 0x000000ff1100720b */ /* 0x000fe20003f1e000 */
[----:B------:R-:W-:-:S12]  /*1920*/  IMAD.MOV.U32 R0, RZ, RZ, R17 ;  /* 0x000000ffff007224 */ /* 0x000fd800078e0011 */
[----:B------:R-:W-:Y:S01]  /*1930*/  @!P0 MOV R14, 0x7fffffff ;  /* 0x7fffffff000e8802 */ /* 0x000fe20000000f00 */
[----:B------:R-:W-:Y:S06]  /*1940*/  @!P0 BRA `(.L_x_37) ;  /* 0x0000000000348947 */ /* 0x000fec0003800000 */
[----:B------:R-:W-:-:S13]  /*1950*/  FSETP.GTU.FTZ.AND P0, PT, |R0|, +INF , PT ;  /* 0x7f8000000000780b */ /* 0x000fda0003f1c200 */
[----:B------:R-:W-:Y:S01]  /*1960*/  @P0 FADD.FTZ R14, R0, 1 ;  /* 0x3f800000000e0421 */ /* 0x000fe20000010000 */
[----:B------:R-:W-:Y:S06]  /*1970*/  @P0 BRA `(.L_x_37) ;  /* 0x0000000000280947 */ /* 0x000fec0003800000 */
[----:B------:R-:W-:-:S13]  /*1980*/  FSETP.NEU.FTZ.AND P0, PT, |R0|, +INF , PT ;  /* 0x7f8000000000780b */ /* 0x000fda0003f1d200 */
[----:B------:R-:W-:-:S04]  /*1990*/  @P0 FFMA R15, R0, 1.84467440737095516160e+19, RZ ;  /* 0x5f800000000f0823 */ /* 0x000fc800000000ff */
[----:B------:R-:W0:Y:S02]  /*19a0*/  @P0 MUFU.RSQ R14, R15 ;  /* 0x0000000f000e0308 */ /* 0x000e240000001400 */
[----:B0-----:R-:W-:Y:S01]  /*19b0*/  @P0 FMUL.FTZ R16, R15, R14 ;  /* 0x0000000e0f100220 */ /* 0x001fe20000410000 */
[----:B------:R-:W-:Y:S01]  /*19c0*/  @P0 FMUL.FTZ R18, R14, 0.5 ;  /* 0x3f0000000e120820 */ /* 0x000fe20000410000 */
[----:B------:R-:W-:Y:S02]  /*19d0*/  @!P0 IMAD.MOV.U32 R14, RZ, RZ, R0 ;  /* 0x000000ffff0e8224 */ /* 0x000fe400078e0000 */
[----:B------:R-:W-:-:S04]  /*19e0*/  @P0 FADD.FTZ R17, -R16, -RZ ;  /* 0x800000ff10110221 */ /* 0x000fc80000010100 */
[----:B------:R-:W-:-:S04]  /*19f0*/  @P0 FFMA R17, R16, R17, R15 ;  /* 0x0000001110110223 */ /* 0x000fc8000000000f */
[----:B------:R-:W-:-:S04]  /*1a00*/  @P0 FFMA R17, R17, R18, R16 ;  /* 0x0000001211110223 */ /* 0x000fc80000000010 */
[----:B------:R-:W-:-:S07]  /*1a10*/  @P0 FMUL.FTZ R14, R17, 2.3283064365386962891e-10 ;  /* 0x2f800000110e0820 */ /* 0x000fce0000410000 */
.L_x_37:
[----:B------:R-:W-:Y:S02]  /*1a20*/  IMAD.MOV.U32 R0, RZ, RZ, R14 ;  /* 0x000000ffff007224 */ /* 0x000fe400078e000e */
[----:B------:R-:W-:Y:S02]  /*1a30*/  IMAD.MOV.U32 R14, RZ, RZ, R19 ;  /* 0x000000ffff0e7224 */ /* 0x000fe400078e0013 */
[----:B------:R-:W-:-:S04]  /*1a40*/  IMAD.MOV.U32 R15, RZ, RZ, 0x0 ;  /* 0x00000000ff0f7424 */ /* 0x000fc800078e00ff */
[----:B------:R-:W-:Y:S05]  /*1a50*/  RET.REL.NODEC R14 `(_Z6DBSCANPdPiS0_S0_Pb) ;  /* 0xffffffe40e687950 */ /* 0x000fea0003c3ffff */
.L_x_38:
[----:B------:R-:W-:-:S00]  /*1a60*/  BRA `(.L_x_38) ;  /* 0xfffffffc00fc7947 */ /* 0x000fc0000383ffff */
[----:B------:R-:W-:-:S00]  /*1a70*/  NOP ;  /* 0x0000000000007918 */ /* 0x000fc00000000000 */
        /* <DEDUP_REMOVED lines=8> */
.L_x_39:


//--------------------- .nv.shared._Z6DBSCANPdPiS0_S0_Pb --------------------------
	.section	.nv.shared._Z6DBSCANPdPiS0_S0_Pb,"aw",@nobits
	.sectionflags	@""
	.align	4
.nv.shared._Z6DBSCANPdPiS0_S0_Pb:
	.zero		1161


//--------------------- .nv.shared.reserved.0     --------------------------
	.section	.nv.shared.reserved.0,"aw",@nobits
	.weak		__nv_reservedSMEM_offset_0_alias
	.size		__nv_reservedSMEM_offset_0_alias, 0, 64
	.other		__nv_reservedSMEM_offset_0_alias,@"STO_CUDA_RESERVED_SHARED STV_DEFAULT"
__nv_reservedSMEM_offset_0_alias:
	.zero		0
	.zero		64


//--------------------- .nv.constant0._Z6DBSCANPdPiS0_S0_Pb --------------------------
	.section	.nv.constant0._Z6DBSCANPdPiS0_S0_Pb,"a",@progbits
	.sectionflags	@""
	.align	4
.nv.constant0._Z6DBSCANPdPiS0_S0_Pb:
	.zero		936


//--------------------- SYMBOLS --------------------------

	.type		.nv.reservedSmem.offset0,@object
	.size		.nv.reservedSmem.offset0,0x4
	.type		.nv.reservedSmem.cap,@object
	.size		.nv.reservedSmem.cap,0x4
